	.target	sm_100a

	.elftype	@"ET_EXEC"


//--------------------- .note.nv.tkinfo           --------------------------
	.section	.note.nv.tkinfo,"",@"SHT_NOTE"
	.sectionflags	@"SHF_NOTE_NV_TKINFO"
	.tkinfo
        /*0018*/ 	.word	0x00000002
        /*0030*/ 	.string	""
        /*0030*/ 	.string	"ptxas"
        /*0030*/ 	.string	"Cuda compilation tools, release 13.0, V13.0.88"
        /*0030*/ 	.string	"Build cuda_13.0.r13.0/compiler.36424714_0"
        /*0030*/ 	.string	"-arch sm_100a -m 64 "



//--------------------- .note.nv.cuinfo           --------------------------
	.section	.note.nv.cuinfo,"",@"SHT_NOTE"
	.sectionflags	@"SHF_NOTE_NV_CUINFO"
        /*0018*/ 	.short	0x0002
        /*001a*/ 	.short	0x0064
        /*001c*/ 	.short	0x0082
	.zero		2


//--------------------- .nv.info                  --------------------------
	.section	.nv.info,"",@"SHT_CUDA_INFO"
	.align	4


	//----- nvinfo : EIATTR_REGCOUNT
	.align		4
        /*0000*/ 	.byte	0x04, 0x2f
        /*0002*/ 	.short	(.L_20 - .L_19)
	.align		4
.L_19:
        /*0004*/ 	.word	index@(_ZN7cutlass13device_kernelINS_4gemm6kernel13GemmUniversalIN4cute5tupleIJiiiiEEENS1_10collective13CollectiveMmaINS1_35MainloopSm100TmaUmmaWarpSpecializedILi4ELi2ELi4ENS5_IJNS4_1CILi2EEESB_NSA_ILi1EEEEEEEENS5_IJNSA_ILi128EEENSA_ILi256EEESF_EEENS_12float_e4m3_tENS5_IJlSC_lEEESI_SJ_NS4_8TiledMMAINS4_8MMA_AtomIJNS4_10MMA_TraitsINS4_25SM100_MMA_F8F6F4_2x1SM_SSEJSI_SI_fSF_SG_NS4_17integral_constantINS4_4UMMA5MajorELSQ_0EEESR_NSO_INSP_7ScaleInELSS_0EEEST_EEEEEENS4_6LayoutINS5_IJSC_SC_SC_EEENS5_IJNSA_ILi0EEESY_SY_EEEEENS5_IJNS4_10UnderscoreES11_S11_EEEEENS4_28SM100_TMA_2SM_LOAD_MULTICASTENS4_14ComposedLayoutINS4_7SwizzleILi3ELi4ELi3EEENS4_18smem_ptr_flag_bitsILi8EEENSW_INS5_IJNSA_ILi8EEESF_EEENS5_IJSF_SC_EEEEEEEvNS4_8identityENS4_18SM100_TMA_2SM_LOADES1E_vS1F_EENS_8epilogue10collective18CollectiveEpilogueINS1I_23Sm100TmaWarpSpecializedILi4ELi2ELi32ELb0ELb0EEEJNS5_IJNSA_ILi64EEESG_SF_EEENS5_IJNSW_IS1N_SC_EENSW_INS5_IJNSA_ILi32EEESB_EEENS5_IJSC_SF_EEEEEEEESI_SJ_SI_SJ_NS1I_6fusion15FusionCallbacksIS1M_NS1V_17LinearCombinationISI_fSI_fLNS_15FloatRoundStyleE2EEES1O_S1U_JEEENS4_5SM1004TMEM4LOAD26SM100_TMEM_LOAD_32dp32b32xENS4_13SM90_TMA_LOADENS15_INS16_ILi1ELi4ELi3EEES19_NSW_INS5_IJS1A_S1Q_EEENS5_IJS1Q_SC_EEEEEEENS4_39AutoVectorizingCopyWithAssumedAlignmentILi128EEENS4_14SM90_TMA_STOREES2A_S2C_S2C_EEEvvEEEEvNT_6ParamsE)
        /*0008*/ 	.word	0x00000074


	//----- nvinfo : EIATTR_FRAME_SIZE
	.align		4
.L_20:
        /*000c*/ 	.byte	0x04, 0x11
        /*000e*/ 	.short	(.L_22 - .L_21)
	.align		4
.L_21:
        /*0010*/ 	.word	index@($__internal_2_$__cuda_sm10x_tcgen05_guardrail_trap_unallocated_columns_being_dealloced)
        /*0014*/ 	.word	0x00000000


	//----- nvinfo : EIATTR_FRAME_SIZE
	.align		4
.L_22:
        /*0018*/ 	.byte	0x04, 0x11
        /*001a*/ 	.short	(.L_24 - .L_23)
	.align		4
.L_23:
        /*001c*/ 	.word	index@($__internal_1_$__cuda_sm10x_tcgen05_guardrail_trap_phase_invalid_during_alloc)
        /*0020*/ 	.word	0x00000000


	//----- nvinfo : EIATTR_FRAME_SIZE
	.align		4
.L_24:
        /*0024*/ 	.byte	0x04, 0x11
        /*0026*/ 	.short	(.L_26 - .L_25)
	.align		4
.L_25:
        /*0028*/ 	.word	index@($__internal_0_$__cuda_sm10x_tcgen05_guardrail_trap_col_being_dealloced_not_returned_by_alloc)
        /*002c*/ 	.word	0x00000000


	//----- nvinfo : EIATTR_FRAME_SIZE
	.align		4
.L_26:
        /*0030*/ 	.byte	0x04, 0x11
        /*0032*/ 	.short	(.L_28 - .L_27)
	.align		4
.L_27:
        /*0034*/ 	.word	index@(_ZN7cutlass13device_kernelINS_4gemm6kernel13GemmUniversalIN4cute5tupleIJiiiiEEENS1_10collective13CollectiveMmaINS1_35MainloopSm100TmaUmmaWarpSpecializedILi4ELi2ELi4ENS5_IJNS4_1CILi2EEESB_NSA_ILi1EEEEEEEENS5_IJNSA_ILi128EEENSA_ILi256EEESF_EEENS_12float_e4m3_tENS5_IJlSC_lEEESI_SJ_NS4_8TiledMMAINS4_8MMA_AtomIJNS4_10MMA_TraitsINS4_25SM100_MMA_F8F6F4_2x1SM_SSEJSI_SI_fSF_SG_NS4_17integral_constantINS4_4UMMA5MajorELSQ_0EEESR_NSO_INSP_7ScaleInELSS_0EEEST_EEEEEENS4_6LayoutINS5_IJSC_SC_SC_EEENS5_IJNSA_ILi0EEESY_SY_EEEEENS5_IJNS4_10UnderscoreES11_S11_EEEEENS4_28SM100_TMA_2SM_LOAD_MULTICASTENS4_14ComposedLayoutINS4_7SwizzleILi3ELi4ELi3EEENS4_18smem_ptr_flag_bitsILi8EEENSW_INS5_IJNSA_ILi8EEESF_EEENS5_IJSF_SC_EEEEEEEvNS4_8identityENS4_18SM100_TMA_2SM_LOADES1E_vS1F_EENS_8epilogue10collective18CollectiveEpilogueINS1I_23Sm100TmaWarpSpecializedILi4ELi2ELi32ELb0ELb0EEEJNS5_IJNSA_ILi64EEESG_SF_EEENS5_IJNSW_IS1N_SC_EENSW_INS5_IJNSA_ILi32EEESB_EEENS5_IJSC_SF_EEEEEEEESI_SJ_SI_SJ_NS1I_6fusion15FusionCallbacksIS1M_NS1V_17LinearCombinationISI_fSI_fLNS_15FloatRoundStyleE2EEES1O_S1U_JEEENS4_5SM1004TMEM4LOAD26SM100_TMEM_LOAD_32dp32b32xENS4_13SM90_TMA_LOADENS15_INS16_ILi1ELi4ELi3EEES19_NSW_INS5_IJS1A_S1Q_EEENS5_IJS1Q_SC_EEEEEEENS4_39AutoVectorizingCopyWithAssumedAlignmentILi128EEENS4_14SM90_TMA_STOREES2A_S2C_S2C_EEEvvEEEEvNT_6ParamsE)
        /*0038*/ 	.word	0x00000000


	//----- nvinfo : EIATTR_MIN_STACK_SIZE
	.align		4
.L_28:
        /*003c*/ 	.byte	0x04, 0x12
        /*003e*/ 	.short	(.L_30 - .L_29)
	.align		4
.L_29:
        /*0040*/ 	.word	index@(_ZN7cutlass13device_kernelINS_4gemm6kernel13GemmUniversalIN4cute5tupleIJiiiiEEENS1_10collective13CollectiveMmaINS1_35MainloopSm100TmaUmmaWarpSpecializedILi4ELi2ELi4ENS5_IJNS4_1CILi2EEESB_NSA_ILi1EEEEEEEENS5_IJNSA_ILi128EEENSA_ILi256EEESF_EEENS_12float_e4m3_tENS5_IJlSC_lEEESI_SJ_NS4_8TiledMMAINS4_8MMA_AtomIJNS4_10MMA_TraitsINS4_25SM100_MMA_F8F6F4_2x1SM_SSEJSI_SI_fSF_SG_NS4_17integral_constantINS4_4UMMA5MajorELSQ_0EEESR_NSO_INSP_7ScaleInELSS_0EEEST_EEEEEENS4_6LayoutINS5_IJSC_SC_SC_EEENS5_IJNSA_ILi0EEESY_SY_EEEEENS5_IJNS4_10UnderscoreES11_S11_EEEEENS4_28SM100_TMA_2SM_LOAD_MULTICASTENS4_14ComposedLayoutINS4_7SwizzleILi3ELi4ELi3EEENS4_18smem_ptr_flag_bitsILi8EEENSW_INS5_IJNSA_ILi8EEESF_EEENS5_IJSF_SC_EEEEEEEvNS4_8identityENS4_18SM100_TMA_2SM_LOADES1E_vS1F_EENS_8epilogue10collective18CollectiveEpilogueINS1I_23Sm100TmaWarpSpecializedILi4ELi2ELi32ELb0ELb0EEEJNS5_IJNSA_ILi64EEESG_SF_EEENS5_IJNSW_IS1N_SC_EENSW_INS5_IJNSA_ILi32EEESB_EEENS5_IJSC_SF_EEEEEEEESI_SJ_SI_SJ_NS1I_6fusion15FusionCallbacksIS1M_NS1V_17LinearCombinationISI_fSI_fLNS_15FloatRoundStyleE2EEES1O_S1U_JEEENS4_5SM1004TMEM4LOAD26SM100_TMEM_LOAD_32dp32b32xENS4_13SM90_TMA_LOADENS15_INS16_ILi1ELi4ELi3EEES19_NSW_INS5_IJS1A_S1Q_EEENS5_IJS1Q_SC_EEEEEEENS4_39AutoVectorizingCopyWithAssumedAlignmentILi128EEENS4_14SM90_TMA_STOREES2A_S2C_S2C_EEEvvEEEEvNT_6ParamsE)
        /*0044*/ 	.word	0x00000000
.L_30:


//--------------------- .nv.compat                --------------------------
	.section	.nv.compat,"",@"SHT_CUDA_COMPAT_INFO"
	.align	4
        /*0000*/ 	.byte	0x02, 0x09, 0x01, 0x00, 0x02, 0x02, 0x02, 0x00, 0x02, 0x05, 0x05, 0x00, 0x03, 0x07, 0x01, 0x01
        /*0010*/ 	.byte	0x02, 0x03, 0x01, 0x00, 0x02, 0x06, 0x01, 0x00, 0x04, 0x0b, 0x08, 0x00, 0x09, 0x00, 0x00, 0x00
        /*0020*/ 	.byte	0x00, 0x00, 0x00, 0x00


//--------------------- .nv.info._ZN7cutlass13device_kernelINS_4gemm6kernel13GemmUniversalIN4cute5tupleIJiiiiEEENS1_10collective13CollectiveMmaINS1_35MainloopSm100TmaUmmaWarpSpecializedILi4ELi2ELi4ENS5_IJNS4_1CILi2EEESB_NSA_ILi1EEEEEEEENS5_IJNSA_ILi128EEENSA_ILi256EEESF_EEENS_12float_e4m3_tENS5_IJlSC_lEEESI_SJ_NS4_8TiledMMAINS4_8MMA_AtomIJNS4_10MMA_TraitsINS4_25SM100_MMA_F8F6F4_2x1SM_SSEJSI_SI_fSF_SG_NS4_17integral_constantINS4_4UMMA5MajorELSQ_0EEESR_NSO_INSP_7ScaleInELSS_0EEEST_EEEEEENS4_6LayoutINS5_IJSC_SC_SC_EEENS5_IJNSA_ILi0EEESY_SY_EEEEENS5_IJNS4_10UnderscoreES11_S11_EEEEENS4_28SM100_TMA_2SM_LOAD_MULTICASTENS4_14ComposedLayoutINS4_7SwizzleILi3ELi4ELi3EEENS4_18smem_ptr_flag_bitsILi8EEENSW_INS5_IJNSA_ILi8EEESF_EEENS5_IJSF_SC_EEEEEEEvNS4_8identityENS4_18SM100_TMA_2SM_LOADES1E_vS1F_EENS_8epilogue10collective18CollectiveEpilogueINS1I_23Sm100TmaWarpSpecializedILi4ELi2ELi32ELb0ELb0EEEJNS5_IJNSA_ILi64EEESG_SF_EEENS5_IJNSW_IS1N_SC_EENSW_INS5_IJNSA_ILi32EEESB_EEENS5_IJSC_SF_EEEEEEEESI_SJ_SI_SJ_NS1I_6fusion15FusionCallbacksIS1M_NS1V_17LinearCombinationISI_fSI_fLNS_15FloatRoundStyleE2EEES1O_S1U_JEEENS4_5SM1004TMEM4LOAD26SM100_TMEM_LOAD_32dp32b32xENS4_13SM90_TMA_LOADENS15_INS16_ILi1ELi4ELi3EEES19_NSW_INS5_IJS1A_S1Q_EEENS5_IJS1Q_SC_EEEEEEENS4_39AutoVectorizingCopyWithAssumedAlignmentILi128EEENS4_14SM90_TMA_STOREES2A_S2C_S2C_EEEvvEEEEvNT_6ParamsE --------------------------
	.section	.nv.info._ZN7cutlass13device_kernelINS_4gemm6kernel13GemmUniversalIN4cute5tupleIJiiiiEEENS1_10collective13CollectiveMmaINS1_35MainloopSm100TmaUmmaWarpSpecializedILi4ELi2ELi4ENS5_IJNS4_1CILi2EEESB_NSA_ILi1EEEEEEEENS5_IJNSA_ILi128EEENSA_ILi256EEESF_EEENS_12float_e4m3_tENS5_IJlSC_lEEESI_SJ_NS4_8TiledMMAINS4_8MMA_AtomIJNS4_10MMA_TraitsINS4_25SM100_MMA_F8F6F4_2x1SM_SSEJSI_SI_fSF_SG_NS4_17integral_constantINS4_4UMMA5MajorELSQ_0EEESR_NSO_INSP_7ScaleInELSS_0EEEST_EEEEEENS4_6LayoutINS5_IJSC_SC_SC_EEENS5_IJNSA_ILi0EEESY_SY_EEEEENS5_IJNS4_10UnderscoreES11_S11_EEEEENS4_28SM100_TMA_2SM_LOAD_MULTICASTENS4_14ComposedLayoutINS4_7SwizzleILi3ELi4ELi3EEENS4_18smem_ptr_flag_bitsILi8EEENSW_INS5_IJNSA_ILi8EEESF_EEENS5_IJSF_SC_EEEEEEEvNS4_8identityENS4_18SM100_TMA_2SM_LOADES1E_vS1F_EENS_8epilogue10collective18CollectiveEpilogueINS1I_23Sm100TmaWarpSpecializedILi4ELi2ELi32ELb0ELb0EEEJNS5_IJNSA_ILi64EEESG_SF_EEENS5_IJNSW_IS1N_SC_EENSW_INS5_IJNSA_ILi32EEESB_EEENS5_IJSC_SF_EEEEEEEESI_SJ_SI_SJ_NS1I_6fusion15FusionCallbacksIS1M_NS1V_17LinearCombinationISI_fSI_fLNS_15FloatRoundStyleE2EEES1O_S1U_JEEENS4_5SM1004TMEM4LOAD26SM100_TMEM_LOAD_32dp32b32xENS4_13SM90_TMA_LOADENS15_INS16_ILi1ELi4ELi3EEES19_NSW_INS5_IJS1A_S1Q_EEENS5_IJS1Q_SC_EEEEEEENS4_39AutoVectorizingCopyWithAssumedAlignmentILi128EEENS4_14SM90_TMA_STOREES2A_S2C_S2C_EEEvvEEEEvNT_6ParamsE,"",@"SHT_CUDA_INFO"
	.sectionflags	@""
	.align	4


	//----- nvinfo : EIATTR_CUDA_API_VERSION
	.align		4
        /*0000*/ 	.byte	0x04, 0x37
        /*0002*/ 	.short	(.L_32 - .L_31)
.L_31:
        /*0004*/ 	.word	0x00000082


	//----- nvinfo : EIATTR_KPARAM_INFO
	.align		4
.L_32:
        /*0008*/ 	.byte	0x04, 0x17
        /*000a*/ 	.short	(.L_34 - .L_33)
.L_33:
        /*000c*/ 	.word	0x00000000
        /*0010*/ 	.short	0x0000
        /*0012*/ 	.short	0x0000
        /*0014*/ 	.byte	0x00, 0xf0, 0x01, 0x20


	//----- nvinfo : EIATTR_AT_ENTRY_FRAGMENTS
	.align		4
.L_34:
        /*0018*/ 	.byte	0x04, 0x4f
        /*001a*/ 	.short	(.L_36 - .L_35)


	//   ....[0]....
.L_35:
        /*001c*/ 	.word	0x00000007


	//----- nvinfo : EIATTR_RESERVED_SMEM_USED
	.align		4
.L_36:
        /*0020*/ 	.byte	0x01, 0x41
	.zero		2


	//----- nvinfo : EIATTR_SPARSE_MMA_MASK
	.align		4
        /*0024*/ 	.byte	0x03, 0x50
        /*0026*/ 	.short	0x0000


	//----- nvinfo : EIATTR_TCGEN05_2CTA_USED
	.align		4
        /*0028*/ 	.byte	0x01, 0x52
	.zero		2


	//----- nvinfo : EIATTR_MAXREG_COUNT
	.align		4
        /*002c*/ 	.byte	0x03, 0x1b
        /*002e*/ 	.short	0x00ff


	//----- nvinfo : EIATTR_NUM_BARRIERS
	.align		4
        /*0030*/ 	.byte	0x02, 0x4c
        /*0032*/ 	.byte	0x07
	.zero		1


	//----- nvinfo : EIATTR_EXTERNS
	.align		4
        /*0034*/ 	.byte	0x04, 0x0f
        /*0036*/ 	.short	(.L_38 - .L_37)


	//   ....[0]....
	.align		4
.L_37:
        /*0038*/ 	.word	index@(__assertfail)


	//----- nvinfo : EIATTR_MERCURY_ISA_VERSION
	.align		4
.L_38:
        /*003c*/ 	.byte	0x03, 0x5f
        /*003e*/ 	.short	0x0101


	//----- nvinfo : EIATTR_INT_WARP_WIDE_INSTR_OFFSETS
	.align		4
        /*0040*/ 	.byte	0x04, 0x31
        /*0042*/ 	.short	(.L_40 - .L_39)


	//   ....[0]....
.L_39:
        /*0044*/ 	.word	0x00000d70


	//   ....[1]....
        /*0048*/ 	.word	0x00000e10


	//   ....[2]....
        /*004c*/ 	.word	0x00004290


	//   ....[3]....
        /*0050*/ 	.word	0x000042b0


	//   ....[4]....
        /*0054*/ 	.word	0x000042e0


	//   ....[5]....
        /*0058*/ 	.word	0x00004e50


	//   ....[6]....
        /*005c*/ 	.word	0x00004ef0


	//   ....[7]....
        /*0060*/ 	.word	0x00004fa0


	//   ....[8]....
        /*0064*/ 	.word	0x00005010


	//   ....[9]....
        /*0068*/ 	.word	0x000050d0


	//   ....[10]....
        /*006c*/ 	.word	0x00005170


	//   ....[11]....
        /*0070*/ 	.word	0x000051e0


	//   ....[12]....
        /*0074*/ 	.word	0x000052a0


	//   ....[13]....
        /*0078*/ 	.word	0x00005340


	//   ....[14]....
        /*007c*/ 	.word	0x000053e0


	//   ....[15]....
        /*0080*/ 	.word	0x000054d0


	//   ....[16]....
        /*0084*/ 	.word	0x000055a0


	//----- nvinfo : EIATTR_COOP_GROUP_MASK_REGIDS
	.align		4
.L_40:
        /*0088*/ 	.byte	0x04, 0x29
        /*008a*/ 	.short	(.L_42 - .L_41)


	//   ....[0]....
.L_41:
        /*008c*/ 	.word	0xffffffff


	//   ....[1]....
        /*0090*/ 	.word	0xffffffff


	//   ....[2]....
        /*0094*/ 	.word	0xffffffff


	//   ....[3]....
        /*0098*/ 	.word	0xffffffff


	//   ....[4]....
        /*009c*/ 	.word	0xffffffff


	//   ....[5]....
        /*00a0*/ 	.word	0xffffffff


	//   ....[6]....
        /*00a4*/ 	.word	0xffffffff


	//   ....[7]....
        /*00a8*/ 	.word	0xffffffff


	//   ....[8]....
        /*00ac*/ 	.word	0xffffffff


	//   ....[9]....
        /*00b0*/ 	.word	0xffffffff


	//   ....[10]....
        /*00b4*/ 	.word	0xffffffff


	//   ....[11]....
        /*00b8*/ 	.word	0xffffffff


	//   ....[12]....
        /*00bc*/ 	.word	0xffffffff


	//   ....[13]....
        /*00c0*/ 	.word	0xffffffff


	//----- nvinfo : EIATTR_COOP_GROUP_INSTR_OFFSETS
	.align		4
.L_42:
        /*00c4*/ 	.byte	0x04, 0x28
        /*00c6*/ 	.short	(.L_44 - .L_43)


	//   ....[0]....
.L_43:
        /*00c8*/ 	.word	0x000000b0


	//   ....[1]....
        /*00cc*/ 	.word	0x00000520


	//   ....[2]....
        /*00d0*/ 	.word	0x000006e0


	//   ....[3]....
        /*00d4*/ 	.word	0x00000870


	//   ....[4]....
        /*00d8*/ 	.word	0x00000960


	//   ....[5]....
        /*00dc*/ 	.word	0x00000ac0


	//   ....[6]....
        /*00e0*/ 	.word	0x00000c50


	//   ....[7]....
        /*00e4*/ 	.word	0x00000e90


	//   ....[8]....
        /*00e8*/ 	.word	0x000021c0


	//   ....[9]....
        /*00ec*/ 	.word	0x00003070


	//   ....[10]....
        /*00f0*/ 	.word	0x00003540


	//   ....[11]....
        /*00f4*/ 	.word	0x00003570


	//   ....[12]....
        /*00f8*/ 	.word	0x00004190


	//   ....[13]....
        /*00fc*/ 	.word	0x000043a0


	//----- nvinfo : EIATTR_VRC_CTA_INIT_COUNT
	.align		4
.L_44:
        /*0100*/ 	.byte	0x02, 0x4a
        /*0102*/ 	.byte	0x80
	.zero		1


	//----- nvinfo : EIATTR_SYSCALL_OFFSETS
	.align		4
        /*0104*/ 	.byte	0x04, 0x46
        /*0106*/ 	.short	(.L_46 - .L_45)


	//   ....[0]....
.L_45:
        /*0108*/ 	.word	0x00006120


	//   ....[1]....
        /*010c*/ 	.word	0x00006260


	//   ....[2]....
        /*0110*/ 	.word	0x00006a80


	//   ....[3]....
        /*0114*/ 	.word	0x00007860


	//   ....[4]....
        /*0118*/ 	.word	0x000085f0


	//   ....[5]....
        /*011c*/ 	.word	0x000093a0


	//----- nvinfo : EIATTR_MBARRIER_INSTR_OFFSETS
	.align		4
.L_46:
        /*0120*/ 	.byte	0x04, 0x39
        /*0122*/ 	.short	(.L_48 - .L_47)


	//   ....[0]....
.L_47:
        /*0124*/ 	.word	0x00000650
        /*0128*/ 	.word	0x000000ff
        /*012c*/ 	.word	0x00000000
        /*0130*/ 	.short	0x0100
        /*0132*/ 	.byte	0x04
	.zero		1


	//   ....[1]....
        /*0134*/ 	.word	0x00000660
        /*0138*/ 	.word	0x000000ff
        /*013c*/ 	.word	0x00000020
        /*0140*/ 	.short	0x0100
        /*0142*/ 	.byte	0x04
	.zero		1


	//   ....[2]....
        /*0144*/ 	.word	0x00000670
        /*0148*/ 	.word	0x000000ff
        /*014c*/ 	.word	0x00000008
        /*0150*/ 	.short	0x0100
        /*0152*/ 	.byte	0x04
	.zero		1


	//   ....[3]....
        /*0154*/ 	.word	0x00000680
        /*0158*/ 	.word	0x000000ff
        /*015c*/ 	.word	0x00000028
        /*0160*/ 	.short	0x0100
        /*0162*/ 	.byte	0x04
	.zero		1


	//   ....[4]....
        /*0164*/ 	.word	0x00000690
        /*0168*/ 	.word	0x000000ff
        /*016c*/ 	.word	0x00000010
        /*0170*/ 	.short	0x0100
        /*0172*/ 	.byte	0x04
	.zero		1


	//   ....[5]....
        /*0174*/ 	.word	0x000006a0
        /*0178*/ 	.word	0x000000ff
        /*017c*/ 	.word	0x00000030
        /*0180*/ 	.short	0x0100
        /*0182*/ 	.byte	0x04
	.zero		1


	//   ....[6]....
        /*0184*/ 	.word	0x000006b0
        /*0188*/ 	.word	0x000000ff
        /*018c*/ 	.word	0x00000018
        /*0190*/ 	.short	0x0100
        /*0192*/ 	.byte	0x04
	.zero		1


	//   ....[7]....
        /*0194*/ 	.word	0x000006c0
        /*0198*/ 	.word	0x000000ff
        /*019c*/ 	.word	0x00000038
        /*01a0*/ 	.short	0x0100
        /*01a2*/ 	.byte	0x04
	.zero		1


	//   ....[8]....
        /*01a4*/ 	.word	0x000007e0
        /*01a8*/ 	.word	0x000000ff
        /*01ac*/ 	.word	0x00000040
        /*01b0*/ 	.short	0x0100
        /*01b2*/ 	.byte	0x04
	.zero		1


	//   ....[9]....
        /*01b4*/ 	.word	0x000007f0
        /*01b8*/ 	.word	0x000000ff
        /*01bc*/ 	.word	0x00000060
        /*01c0*/ 	.short	0x0100
        /*01c2*/ 	.byte	0x04
	.zero		1


	//   ....[10]....
        /*01c4*/ 	.word	0x00000800
        /*01c8*/ 	.word	0x000000ff
        /*01cc*/ 	.word	0x00000048
        /*01d0*/ 	.short	0x0100
        /*01d2*/ 	.byte	0x04
	.zero		1


	//   ....[11]....
        /*01d4*/ 	.word	0x00000810
        /*01d8*/ 	.word	0x000000ff
        /*01dc*/ 	.word	0x00000068
        /*01e0*/ 	.short	0x0100
        /*01e2*/ 	.byte	0x04
	.zero		1


	//   ....[12]....
        /*01e4*/ 	.word	0x00000820
        /*01e8*/ 	.word	0x000000ff
        /*01ec*/ 	.word	0x00000050
        /*01f0*/ 	.short	0x0100
        /*01f2*/ 	.byte	0x04
	.zero		1


	//   ....[13]....
        /*01f4*/ 	.word	0x00000830
        /*01f8*/ 	.word	0x000000ff
        /*01fc*/ 	.word	0x00000070
        /*0200*/ 	.short	0x0100
        /*0202*/ 	.byte	0x04
	.zero		1


	//   ....[14]....
        /*0204*/ 	.word	0x00000840
        /*0208*/ 	.word	0x000000ff
        /*020c*/ 	.word	0x00000058
        /*0210*/ 	.short	0x0100
        /*0212*/ 	.byte	0x04
	.zero		1


	//   ....[15]....
        /*0214*/ 	.word	0x00000850
        /*0218*/ 	.word	0x000000ff
        /*021c*/ 	.word	0x00000078
        /*0220*/ 	.short	0x0100
        /*0222*/ 	.byte	0x04
	.zero		1


	//   ....[16]....
        /*0224*/ 	.word	0x00000930
        /*0228*/ 	.word	0x000000ff
        /*022c*/ 	.word	0x00000080
        /*0230*/ 	.short	0x0100
        /*0232*/ 	.byte	0x06
	.zero		1


	//   ....[17]....
        /*0234*/ 	.word	0x00000940
        /*0238*/ 	.word	0x000000ff
        /*023c*/ 	.word	0x00000088
        /*0240*/ 	.short	0x0100
        /*0242*/ 	.byte	0x06
	.zero		1


	//   ....[18]....
        /*0244*/ 	.word	0x00000a70
        /*0248*/ 	.word	0x000000ff
        /*024c*/ 	.word	0x00000090
        /*0250*/ 	.short	0x0100
        /*0252*/ 	.byte	0x06
	.zero		1


	//   ....[19]....
        /*0254*/ 	.word	0x00000a80
        /*0258*/ 	.word	0x000000ff
        /*025c*/ 	.word	0x000000a0
        /*0260*/ 	.short	0x0100
        /*0262*/ 	.byte	0x06
	.zero		1


	//   ....[20]....
        /*0264*/ 	.word	0x00000a90
        /*0268*/ 	.word	0x000000ff
        /*026c*/ 	.word	0x00000098
        /*0270*/ 	.short	0x0100
        /*0272*/ 	.byte	0x06
	.zero		1


	//   ....[21]....
        /*0274*/ 	.word	0x00000aa0
        /*0278*/ 	.word	0x000000ff
        /*027c*/ 	.word	0x000000a8
        /*0280*/ 	.short	0x0100
        /*0282*/ 	.byte	0x06
	.zero		1


	//   ....[22]....
        /*0284*/ 	.word	0x00000bc0
        /*0288*/ 	.word	0x000000ff
        /*028c*/ 	.word	0x000000b0
        /*0290*/ 	.short	0x0100
        /*0292*/ 	.byte	0x04
	.zero		1


	//   ....[23]....
        /*0294*/ 	.word	0x00000bd0
        /*0298*/ 	.word	0x000000ff
        /*029c*/ 	.word	0x000000d0
        /*02a0*/ 	.short	0x0100
        /*02a2*/ 	.byte	0x04
	.zero		1


	//   ....[24]....
        /*02a4*/ 	.word	0x00000be0
        /*02a8*/ 	.word	0x000000ff
        /*02ac*/ 	.word	0x000000b8
        /*02b0*/ 	.short	0x0100
        /*02b2*/ 	.byte	0x04
	.zero		1


	//   ....[25]....
        /*02b4*/ 	.word	0x00000bf0
        /*02b8*/ 	.word	0x000000ff
        /*02bc*/ 	.word	0x000000d8
        /*02c0*/ 	.short	0x0100
        /*02c2*/ 	.byte	0x04
	.zero		1


	//   ....[26]....
        /*02c4*/ 	.word	0x00000c00
        /*02c8*/ 	.word	0x000000ff
        /*02cc*/ 	.word	0x000000c0
        /*02d0*/ 	.short	0x0100
        /*02d2*/ 	.byte	0x04
	.zero		1


	//   ....[27]....
        /*02d4*/ 	.word	0x00000c10
        /*02d8*/ 	.word	0x000000ff
        /*02dc*/ 	.word	0x000000e0
        /*02e0*/ 	.short	0x0100
        /*02e2*/ 	.byte	0x04
	.zero		1


	//   ....[28]....
        /*02e4*/ 	.word	0x00000c20
        /*02e8*/ 	.word	0x000000ff
        /*02ec*/ 	.word	0x000000c8
        /*02f0*/ 	.short	0x0100
        /*02f2*/ 	.byte	0x04
	.zero		1


	//   ....[29]....
        /*02f4*/ 	.word	0x00000c30
        /*02f8*/ 	.word	0x000000ff
        /*02fc*/ 	.word	0x000000e8
        /*0300*/ 	.short	0x0100
        /*0302*/ 	.byte	0x04
	.zero		1


	//   ....[30]....
        /*0304*/ 	.word	0x00000d20
        /*0308*/ 	.word	0x000000ff
        /*030c*/ 	.word	0x000000f0
        /*0310*/ 	.short	0x0100
        /*0312*/ 	.byte	0x04
	.zero		1


	//   ....[31]....
        /*0314*/ 	.word	0x00000d30
        /*0318*/ 	.word	0x000000ff
        /*031c*/ 	.word	0x00000100
        /*0320*/ 	.short	0x0100
        /*0322*/ 	.byte	0x04
	.zero		1


	//   ....[32]....
        /*0324*/ 	.word	0x00000d40
        /*0328*/ 	.word	0x000000ff
        /*032c*/ 	.word	0x000000f8
        /*0330*/ 	.short	0x0100
        /*0332*/ 	.byte	0x04
	.zero		1


	//   ....[33]....
        /*0334*/ 	.word	0x00000d50
        /*0338*/ 	.word	0x000000ff
        /*033c*/ 	.word	0x00000108
        /*0340*/ 	.short	0x0100
        /*0342*/ 	.byte	0x04
	.zero		1


	//   ....[34]....
        /*0344*/ 	.word	0x00000e50
        /*0348*/ 	.word	0x000000ff
        /*034c*/ 	.word	0x00000110
        /*0350*/ 	.short	0x0100
        /*0352*/ 	.byte	0x06
	.zero		1


	//   ....[35]....
        /*0354*/ 	.word	0x00001a10
        /*0358*/ 	.word	0x00000000
        /*035c*/ 	.word	0x00000100
        /*0360*/ 	.short	0x010a
        /*0362*/ 	.byte	0xff
	.zero		1


	//   ....[36]....
        /*0364*/ 	.word	0x00001a30
        /*0368*/ 	.word	0x00000000
        /*036c*/ 	.word	0x000000f0
        /*0370*/ 	.short	0x0101
        /*0372*/ 	.byte	0xff
	.zero		1


	//   ....[37]....
        /*0374*/ 	.word	0x00001ae0
        /*0378*/ 	.word	0x000000ff
        /*037c*/ 	.word	0x00000020
        /*0380*/ 	.short	0x010a
        /*0382*/ 	.byte	0x04
	.zero		1


	//   ....[38]....
        /*0384*/ 	.word	0x00001bb0
        /*0388*/ 	.word	0x000000ff
        /*038c*/ 	.word	0x00000020
        /*0390*/ 	.short	0x010a
        /*0392*/ 	.byte	0x21
	.zero		1


	//   ....[39]....
        /*0394*/ 	.word	0x00001d60
        /*0398*/ 	.word	0x000000ff
        /*039c*/ 	.word	0x00000020
        /*03a0*/ 	.short	0x010a
        /*03a2*/ 	.byte	0x05
	.zero		1


	//   ....[40]....
        /*03a4*/ 	.word	0x00001e70
        /*03a8*/ 	.word	0x000000ff
        /*03ac*/ 	.word	0x00000088
        /*03b0*/ 	.short	0x0101
        /*03b2*/ 	.byte	0x0d
	.zero		1


	//   ....[41]....
        /*03b4*/ 	.word	0x00001e90
        /*03b8*/ 	.word	0x000000ff
        /*03bc*/ 	.word	0x00000020
        /*03c0*/ 	.short	0x010a
        /*03c2*/ 	.byte	0x04
	.zero		1


	//   ....[42]....
        /*03c4*/ 	.word	0x00001f10
        /*03c8*/ 	.word	0x000000ff
        /*03cc*/ 	.word	0x00000020
        /*03d0*/ 	.short	0x010a
        /*03d2*/ 	.byte	0x11
	.zero		1


	//   ....[43]....
        /*03d4*/ 	.word	0x000020b0
        /*03d8*/ 	.word	0x000000ff
        /*03dc*/ 	.word	0x00000020
        /*03e0*/ 	.short	0x010a
        /*03e2*/ 	.byte	0x05
	.zero		1


	//   ....[44]....
        /*03e4*/ 	.word	0x000021f0
        /*03e8*/ 	.word	0x00000003
        /*03ec*/ 	.word	0x00000090
        /*03f0*/ 	.short	0x010a
        /*03f2*/ 	.byte	0xff
	.zero		1


	//   ....[45]....
        /*03f4*/ 	.word	0x00002340
        /*03f8*/ 	.word	0x00000000
        /*03fc*/ 	.word	0x00000000
        /*0400*/ 	.short	0x0101
        /*0402*/ 	.byte	0xff
	.zero		1


	//   ....[46]....
        /*0404*/ 	.word	0x000028f0
        /*0408*/ 	.word	0x000000ff
        /*040c*/ 	.word	0x00000000
        /*0410*/ 	.short	0x010a
        /*0412*/ 	.byte	0x04
	.zero		1


	//   ....[47]....
        /*0414*/ 	.word	0x00002980
        /*0418*/ 	.word	0x000000ff
        /*041c*/ 	.word	0x00000000
        /*0420*/ 	.short	0x010a
        /*0422*/ 	.byte	0x05
	.zero		1


	//   ....[48]....
        /*0424*/ 	.word	0x00002a10
        /*0428*/ 	.word	0x000000ff
        /*042c*/ 	.word	0x00000000
        /*0430*/ 	.short	0x010a
        /*0432*/ 	.byte	0x05
	.zero		1


	//   ....[49]....
        /*0434*/ 	.word	0x00002ab0
        /*0438*/ 	.word	0x00000000
        /*043c*/ 	.word	0x00000000
        /*0440*/ 	.short	0x010a
        /*0442*/ 	.byte	0xff
	.zero		1


	//   ....[50]....
        /*0444*/ 	.word	0x00002bd0
        /*0448*/ 	.word	0x00000002
        /*044c*/ 	.word	0x000000f0
        /*0450*/ 	.short	0x010a
        /*0452*/ 	.byte	0xff
	.zero		1


	//   ....[51]....
        /*0454*/ 	.word	0x00002c30
        /*0458*/ 	.word	0x00000004
        /*045c*/ 	.word	0x00000000
        /*0460*/ 	.short	0x0101
        /*0462*/ 	.byte	0xff
	.zero		1


	//   ....[52]....
        /*0464*/ 	.word	0x00002c50
        /*0468*/ 	.word	0x000000ff
        /*046c*/ 	.word	0x000000a0
        /*0470*/ 	.short	0x010a
        /*0472*/ 	.byte	0x04
	.zero		1


	//   ....[53]....
        /*0474*/ 	.word	0x00002d70
        /*0478*/ 	.word	0x00000002
        /*047c*/ 	.word	0x00000090
        /*0480*/ 	.short	0x010a
        /*0482*/ 	.byte	0xff
	.zero		1


	//   ....[54]....
        /*0484*/ 	.word	0x00002e80
        /*0488*/ 	.word	0x00000002
        /*048c*/ 	.word	0x00000000
        /*0490*/ 	.short	0x0101
        /*0492*/ 	.byte	0xff
	.zero		1


	//   ....[55]....
        /*0494*/ 	.word	0x00002f10
        /*0498*/ 	.word	0x000000ff
        /*049c*/ 	.word	0x000000a0
        /*04a0*/ 	.short	0x0106
        /*04a2*/ 	.byte	0x04
	.zero		1


	//   ....[56]....
        /*04a4*/ 	.word	0x00002f30
        /*04a8*/ 	.word	0x000000ff
        /*04ac*/ 	.word	0x000000a0
        /*04b0*/ 	.short	0x010a
        /*04b2*/ 	.byte	0x04
	.zero		1


	//   ....[57]....
        /*04b4*/ 	.word	0x00002fc0
        /*04b8*/ 	.word	0x000000ff
        /*04bc*/ 	.word	0x000000a0
        /*04c0*/ 	.short	0x0106
        /*04c2*/ 	.byte	0x07
	.zero		1


	//   ....[58]....
        /*04c4*/ 	.word	0x00003000
        /*04c8*/ 	.word	0x00000000
        /*04cc*/ 	.word	0x000000a0
        /*04d0*/ 	.short	0x010a
        /*04d2*/ 	.byte	0xff
	.zero		1


	//   ....[59]....
        /*04d4*/ 	.word	0x00003240
        /*04d8*/ 	.word	0x000000ff
        /*04dc*/ 	.word	0x00000008
        /*04e0*/ 	.short	0x010a
        /*04e2*/ 	.byte	0x05
	.zero		1


	//   ....[60]....
        /*04e4*/ 	.word	0x00003260
        /*04e8*/ 	.word	0x000000ff
        /*04ec*/ 	.word	0x00000008
        /*04f0*/ 	.short	0x010a
        /*04f2*/ 	.byte	0x05
	.zero		1


	//   ....[61]....
        /*04f4*/ 	.word	0x000033f0
        /*04f8*/ 	.word	0x000000ff
        /*04fc*/ 	.word	0x00000008
        /*0500*/ 	.short	0x010a
        /*0502*/ 	.byte	0x05
	.zero		1


	//   ....[62]....
        /*0504*/ 	.word	0x00003410
        /*0508*/ 	.word	0x000000ff
        /*050c*/ 	.word	0x00000008
        /*0510*/ 	.short	0x010a
        /*0512*/ 	.byte	0x05
	.zero		1


	//   ....[63]....
        /*0514*/ 	.word	0x000034d0
        /*0518*/ 	.word	0x000000ff
        /*051c*/ 	.word	0x00000000
        /*0520*/ 	.short	0x0101
        /*0522*/ 	.byte	0x04
	.zero		1


	//   ....[64]....
        /*0524*/ 	.word	0x00003810
        /*0528*/ 	.word	0x00000000
        /*052c*/ 	.word	0x00000090
        /*0530*/ 	.short	0x010a
        /*0532*/ 	.byte	0xff
	.zero		1


	//   ....[65]....
        /*0534*/ 	.word	0x000038d0
        /*0538*/ 	.word	0x00000000
        /*053c*/ 	.word	0x00000000
        /*0540*/ 	.short	0x0101
        /*0542*/ 	.byte	0xff
	.zero		1


	//   ....[66]....
        /*0544*/ 	.word	0x00003990
        /*0548*/ 	.word	0x000000ff
        /*054c*/ 	.word	0x00000000
        /*0550*/ 	.short	0x010a
        /*0552*/ 	.byte	0x04
	.zero		1


	//   ....[67]....
        /*0554*/ 	.word	0x000039a0
        /*0558*/ 	.word	0x000000ff
        /*055c*/ 	.word	0x000000d0
        /*0560*/ 	.short	0x010a
        /*0562*/ 	.byte	0x1f
	.zero		1


	//   ....[68]....
        /*0564*/ 	.word	0x00003a50
        /*0568*/ 	.word	0x000000ff
        /*056c*/ 	.word	0x00000000
        /*0570*/ 	.short	0x010a
        /*0572*/ 	.byte	0x05
	.zero		1


	//   ....[69]....
        /*0574*/ 	.word	0x00003b80
        /*0578*/ 	.word	0x000000ff
        /*057c*/ 	.word	0x00000000
        /*0580*/ 	.short	0x010a
        /*0582*/ 	.byte	0x04
	.zero		1


	//   ....[70]....
        /*0584*/ 	.word	0x00003e80
        /*0588*/ 	.word	0x000000ff
        /*058c*/ 	.word	0x00000000
        /*0590*/ 	.short	0x010a
        /*0592*/ 	.byte	0x04
	.zero		1


	//   ....[71]....
        /*0594*/ 	.word	0x00003f10
        /*0598*/ 	.word	0x000000ff
        /*059c*/ 	.word	0x00000000
        /*05a0*/ 	.short	0x010a
        /*05a2*/ 	.byte	0x05
	.zero		1


	//   ....[72]....
        /*05a4*/ 	.word	0x00003fa0
        /*05a8*/ 	.word	0x000000ff
        /*05ac*/ 	.word	0x00000000
        /*05b0*/ 	.short	0x010a
        /*05b2*/ 	.byte	0x05
	.zero		1


	//   ....[73]....
        /*05b4*/ 	.word	0x00004040
        /*05b8*/ 	.word	0x00000000
        /*05bc*/ 	.word	0x00000000
        /*05c0*/ 	.short	0x010a
        /*05c2*/ 	.byte	0xff
	.zero		1


	//   ....[74]....
        /*05c4*/ 	.word	0x00004080
        /*05c8*/ 	.word	0x00000000
        /*05cc*/ 	.word	0x00000000
        /*05d0*/ 	.short	0x010a
        /*05d2*/ 	.byte	0xff
	.zero		1


	//   ....[75]....
        /*05d4*/ 	.word	0x000040f0
        /*05d8*/ 	.word	0x000000ff
        /*05dc*/ 	.word	0x00000000
        /*05e0*/ 	.short	0x0101
        /*05e2*/ 	.byte	0x04
	.zero		1


	//   ....[76]....
        /*05e4*/ 	.word	0x00004130
        /*05e8*/ 	.word	0x000000ff
        /*05ec*/ 	.word	0x00000110
        /*05f0*/ 	.short	0x010a
        /*05f2*/ 	.byte	0x1a
	.zero		1


	//   ....[77]....
        /*05f4*/ 	.word	0x00004180
        /*05f8*/ 	.word	0x000000ff
        /*05fc*/ 	.word	0x00000000
        /*0600*/ 	.short	0x0101
        /*0602*/ 	.byte	0x04
	.zero		1


	//   ....[78]....
        /*0604*/ 	.word	0x00004650
        /*0608*/ 	.word	0x0000000c
        /*060c*/ 	.word	0x00000090
        /*0610*/ 	.short	0x010a
        /*0612*/ 	.byte	0xff
	.zero		1


	//   ....[79]....
        /*0614*/ 	.word	0x000047c0
        /*0618*/ 	.word	0x00000000
        /*061c*/ 	.word	0x00000000
        /*0620*/ 	.short	0x0101
        /*0622*/ 	.byte	0xff
	.zero		1


	//   ....[80]....
        /*0624*/ 	.word	0x00004c50
        /*0628*/ 	.word	0x000000ff
        /*062c*/ 	.word	0x00000088
        /*0630*/ 	.short	0x010a
        /*0632*/ 	.byte	0x15
	.zero		1


	//   ....[81]....
        /*0634*/ 	.word	0x00004dd0
        /*0638*/ 	.word	0x000000ff
        /*063c*/ 	.word	0x00000060
        /*0640*/ 	.short	0x010a
        /*0642*/ 	.byte	0x15
	.zero		1


	//   ....[82]....
        /*0644*/ 	.word	0x00004fc0
        /*0648*/ 	.word	0x000000ff
        /*064c*/ 	.word	0x00000040
        /*0650*/ 	.short	0x010b
        /*0652*/ 	.byte	0x15
	.zero		1


	//   ....[83]....
        /*0654*/ 	.word	0x00004fd0
        /*0658*/ 	.word	0x000000ff
        /*065c*/ 	.word	0x00000000
        /*0660*/ 	.short	0x0101
        /*0662*/ 	.byte	0x2e
	.zero		1


	//   ....[84]....
        /*0664*/ 	.word	0x00004fe0
        /*0668*/ 	.word	0x000000ff
        /*066c*/ 	.word	0x00000068
        /*0670*/ 	.short	0x010a
        /*0672*/ 	.byte	0x15
	.zero		1


	//   ....[85]....
        /*0674*/ 	.word	0x00005190
        /*0678*/ 	.word	0x000000ff
        /*067c*/ 	.word	0x00000048
        /*0680*/ 	.short	0x010b
        /*0682*/ 	.byte	0x15
	.zero		1


	//   ....[86]....
        /*0684*/ 	.word	0x000051a0
        /*0688*/ 	.word	0x000000ff
        /*068c*/ 	.word	0x00000000
        /*0690*/ 	.short	0x0101
        /*0692*/ 	.byte	0x27
	.zero		1


	//   ....[87]....
        /*0694*/ 	.word	0x000051b0
        /*0698*/ 	.word	0x000000ff
        /*069c*/ 	.word	0x00000070
        /*06a0*/ 	.short	0x010a
        /*06a2*/ 	.byte	0x15
	.zero		1


	//   ....[88]....
        /*06a4*/ 	.word	0x00005360
        /*06a8*/ 	.word	0x000000ff
        /*06ac*/ 	.word	0x00000050
        /*06b0*/ 	.short	0x010b
        /*06b2*/ 	.byte	0x15
	.zero		1


	//   ....[89]....
        /*06b4*/ 	.word	0x00005370
        /*06b8*/ 	.word	0x000000ff
        /*06bc*/ 	.word	0x00000000
        /*06c0*/ 	.short	0x0101
        /*06c2*/ 	.byte	0x26
	.zero		1


	//   ....[90]....
        /*06c4*/ 	.word	0x00005380
        /*06c8*/ 	.word	0x000000ff
        /*06cc*/ 	.word	0x00000078
        /*06d0*/ 	.short	0x010a
        /*06d2*/ 	.byte	0x15
	.zero		1


	//   ....[91]....
        /*06d4*/ 	.word	0x000055c0
        /*06d8*/ 	.word	0x000000ff
        /*06dc*/ 	.word	0x00000058
        /*06e0*/ 	.short	0x010b
        /*06e2*/ 	.byte	0x15
	.zero		1


	//   ....[92]....
        /*06e4*/ 	.word	0x000055d0
        /*06e8*/ 	.word	0x000000ff
        /*06ec*/ 	.word	0x00000000
        /*06f0*/ 	.short	0x0101
        /*06f2*/ 	.byte	0x25
	.zero		1


	//   ....[93]....
        /*06f4*/ 	.word	0x00005610
        /*06f8*/ 	.word	0x000000ff
        /*06fc*/ 	.word	0x00000060
        /*0700*/ 	.short	0x010a
        /*0702*/ 	.byte	0x15
	.zero		1


	//   ....[94]....
        /*0704*/ 	.word	0x00005630
        /*0708*/ 	.word	0x000000ff
        /*070c*/ 	.word	0x00000068
        /*0710*/ 	.short	0x010a
        /*0712*/ 	.byte	0x15
	.zero		1


	//   ....[95]....
        /*0714*/ 	.word	0x00005650
        /*0718*/ 	.word	0x000000ff
        /*071c*/ 	.word	0x00000070
        /*0720*/ 	.short	0x010a
        /*0722*/ 	.byte	0x15
	.zero		1


	//   ....[96]....
        /*0724*/ 	.word	0x00005690
        /*0728*/ 	.word	0x00000000
        /*072c*/ 	.word	0x00000078
        /*0730*/ 	.short	0x010a
        /*0732*/ 	.byte	0xff
	.zero		1


	//   ....[97]....
        /*0734*/ 	.word	0x000059b0
        /*0738*/ 	.word	0x00000003
        /*073c*/ 	.word	0x00000090
        /*0740*/ 	.short	0x010a
        /*0742*/ 	.byte	0xff
	.zero		1


	//   ....[98]....
        /*0744*/ 	.word	0x00005b30
        /*0748*/ 	.word	0x00000000
        /*074c*/ 	.word	0x00000000
        /*0750*/ 	.short	0x0101
        /*0752*/ 	.byte	0xff
	.zero		1


	//   ....[99]....
        /*0754*/ 	.word	0x00006650
        /*0758*/ 	.word	0x00000005
        /*075c*/ 	.word	0x00000040
        /*0760*/ 	.short	0x010a
        /*0762*/ 	.byte	0xff
	.zero		1


	//   ....[100]....
        /*0764*/ 	.word	0x00006690
        /*0768*/ 	.word	0x0000005a
        /*076c*/ 	.word	0x000000b0
        /*0770*/ 	.short	0x010a
        /*0772*/ 	.byte	0xff
	.zero		1


	//   ....[101]....
        /*0774*/ 	.word	0x000067d0
        /*0778*/ 	.word	0x00000005
        /*077c*/ 	.word	0x00000040
        /*0780*/ 	.short	0x010a
        /*0782*/ 	.byte	0xff
	.zero		1


	//   ....[102]....
        /*0784*/ 	.word	0x00006900
        /*0788*/ 	.word	0x00000000
        /*078c*/ 	.word	0x00000000
        /*0790*/ 	.short	0x0101
        /*0792*/ 	.byte	0xff
	.zero		1


	//   ....[103]....
        /*0794*/ 	.word	0x00006960
        /*0798*/ 	.word	0x0000005a
        /*079c*/ 	.word	0x000000b0
        /*07a0*/ 	.short	0x010a
        /*07a2*/ 	.byte	0xff
	.zero		1


	//   ....[104]....
        /*07a4*/ 	.word	0x00007500
        /*07a8*/ 	.word	0x00000067
        /*07ac*/ 	.word	0x00000040
        /*07b0*/ 	.short	0x010a
        /*07b2*/ 	.byte	0xff
	.zero		1


	//   ....[105]....
        /*07b4*/ 	.word	0x000075d0
        /*07b8*/ 	.word	0x00000067
        /*07bc*/ 	.word	0x00000040
        /*07c0*/ 	.short	0x010a
        /*07c2*/ 	.byte	0xff
	.zero		1


	//   ....[106]....
        /*07c4*/ 	.word	0x00007700
        /*07c8*/ 	.word	0x00000000
        /*07cc*/ 	.word	0x00000000
        /*07d0*/ 	.short	0x0101
        /*07d2*/ 	.byte	0xff
	.zero		1


	//   ....[107]....
        /*07d4*/ 	.word	0x00008290
        /*07d8*/ 	.word	0x00000067
        /*07dc*/ 	.word	0x00000040
        /*07e0*/ 	.short	0x010a
        /*07e2*/ 	.byte	0xff
	.zero		1


	//   ....[108]....
        /*07e4*/ 	.word	0x00008360
        /*07e8*/ 	.word	0x00000067
        /*07ec*/ 	.word	0x00000040
        /*07f0*/ 	.short	0x010a
        /*07f2*/ 	.byte	0xff
	.zero		1


	//   ....[109]....
        /*07f4*/ 	.word	0x00008490
        /*07f8*/ 	.word	0x00000000
        /*07fc*/ 	.word	0x00000000
        /*0800*/ 	.short	0x0101
        /*0802*/ 	.byte	0xff
	.zero		1


	//   ....[110]....
        /*0804*/ 	.word	0x00009040
        /*0808*/ 	.word	0x00000066
        /*080c*/ 	.word	0x00000040
        /*0810*/ 	.short	0x010a
        /*0812*/ 	.byte	0xff
	.zero		1


	//   ....[111]....
        /*0814*/ 	.word	0x00009110
        /*0818*/ 	.word	0x00000066
        /*081c*/ 	.word	0x00000040
        /*0820*/ 	.short	0x010a
        /*0822*/ 	.byte	0xff
	.zero		1


	//   ....[112]....
        /*0824*/ 	.word	0x00009240
        /*0828*/ 	.word	0x00000000
        /*082c*/ 	.word	0x00000000
        /*0830*/ 	.short	0x0101
        /*0832*/ 	.byte	0xff
	.zero		1


	//   ....[113]....
        /*0834*/ 	.word	0x00009520
        /*0838*/ 	.word	0x0000005a
        /*083c*/ 	.word	0x00000000
        /*0840*/ 	.short	0x0101
        /*0842*/ 	.byte	0xff
	.zero		1


	//   ....[114]....
        /*0844*/ 	.word	0x00009ee0
        /*0848*/ 	.word	0x00000000
        /*084c*/ 	.word	0x00000100
        /*0850*/ 	.short	0x010a
        /*0852*/ 	.byte	0xff
	.zero		1


	//   ....[115]....
        /*0854*/ 	.word	0x00009f40
        /*0858*/ 	.word	0x00000000
        /*085c*/ 	.word	0x00000020
        /*0860*/ 	.short	0x010a
        /*0862*/ 	.byte	0xff
	.zero		1


	//   ....[116]....
        /*0864*/ 	.word	0x00009fa0
        /*0868*/ 	.word	0x00000000
        /*086c*/ 	.word	0x00000020
        /*0870*/ 	.short	0x010a
        /*0872*/ 	.byte	0xff
	.zero		1


	//   ....[117]....
        /*0874*/ 	.word	0x00009ff0
        /*0878*/ 	.word	0x00000003
        /*087c*/ 	.word	0x00000090
        /*0880*/ 	.short	0x010a
        /*0882*/ 	.byte	0xff
	.zero		1


	//   ....[118]....
        /*0884*/ 	.word	0x0000a050
        /*0888*/ 	.word	0x00000000
        /*088c*/ 	.word	0x00000000
        /*0890*/ 	.short	0x010a
        /*0892*/ 	.byte	0xff
	.zero		1


	//   ....[119]....
        /*0894*/ 	.word	0x0000a0b0
        /*0898*/ 	.word	0x00000000
        /*089c*/ 	.word	0x00000000
        /*08a0*/ 	.short	0x010a
        /*08a2*/ 	.byte	0xff
	.zero		1


	//   ....[120]....
        /*08a4*/ 	.word	0x0000a110
        /*08a8*/ 	.word	0x00000000
        /*08ac*/ 	.word	0x00000000
        /*08b0*/ 	.short	0x010a
        /*08b2*/ 	.byte	0xff
	.zero		1


	//   ....[121]....
        /*08b4*/ 	.word	0x0000a160
        /*08b8*/ 	.word	0x00000002
        /*08bc*/ 	.word	0x000000f0
        /*08c0*/ 	.short	0x010a
        /*08c2*/ 	.byte	0xff
	.zero		1


	//   ....[122]....
        /*08c4*/ 	.word	0x0000a1c0
        /*08c8*/ 	.word	0x00000002
        /*08cc*/ 	.word	0x000000a0
        /*08d0*/ 	.short	0x010a
        /*08d2*/ 	.byte	0xff
	.zero		1


	//   ....[123]....
        /*08d4*/ 	.word	0x0000a210
        /*08d8*/ 	.word	0x00000002
        /*08dc*/ 	.word	0x00000090
        /*08e0*/ 	.short	0x010a
        /*08e2*/ 	.byte	0xff
	.zero		1


	//   ....[124]....
        /*08e4*/ 	.word	0x0000a270
        /*08e8*/ 	.word	0x00000000
        /*08ec*/ 	.word	0x000000a0
        /*08f0*/ 	.short	0x010a
        /*08f2*/ 	.byte	0xff
	.zero		1


	//   ....[125]....
        /*08f4*/ 	.word	0x0000a2d0
        /*08f8*/ 	.word	0x00000000
        /*08fc*/ 	.word	0x00000008
        /*0900*/ 	.short	0x010a
        /*0902*/ 	.byte	0xff
	.zero		1


	//   ....[126]....
        /*0904*/ 	.word	0x0000a3b0
        /*0908*/ 	.word	0x00000000
        /*090c*/ 	.word	0x00000008
        /*0910*/ 	.short	0x010a
        /*0912*/ 	.byte	0xff
	.zero		1


	//   ....[127]....
        /*0914*/ 	.word	0x0000a400
        /*0918*/ 	.word	0x00000000
        /*091c*/ 	.word	0x00000090
        /*0920*/ 	.short	0x010a
        /*0922*/ 	.byte	0xff
	.zero		1


	//   ....[128]....
        /*0924*/ 	.word	0x0000a460
        /*0928*/ 	.word	0x00000000
        /*092c*/ 	.word	0x000000d0
        /*0930*/ 	.short	0x010a
        /*0932*/ 	.byte	0xff
	.zero		1


	//   ....[129]....
        /*0934*/ 	.word	0x0000a4c0
        /*0938*/ 	.word	0x00000000
        /*093c*/ 	.word	0x00000000
        /*0940*/ 	.short	0x010a
        /*0942*/ 	.byte	0xff
	.zero		1


	//   ....[130]....
        /*0944*/ 	.word	0x0000a520
        /*0948*/ 	.word	0x00000000
        /*094c*/ 	.word	0x00000000
        /*0950*/ 	.short	0x010a
        /*0952*/ 	.byte	0xff
	.zero		1


	//   ....[131]....
        /*0954*/ 	.word	0x0000a580
        /*0958*/ 	.word	0x00000000
        /*095c*/ 	.word	0x00000000
        /*0960*/ 	.short	0x010a
        /*0962*/ 	.byte	0xff
	.zero		1


	//   ....[132]....
        /*0964*/ 	.word	0x0000a5e0
        /*0968*/ 	.word	0x00000000
        /*096c*/ 	.word	0x00000000
        /*0970*/ 	.short	0x010a
        /*0972*/ 	.byte	0xff
	.zero		1


	//   ....[133]....
        /*0974*/ 	.word	0x0000a640
        /*0978*/ 	.word	0x00000000
        /*097c*/ 	.word	0x00000110
        /*0980*/ 	.short	0x010a
        /*0982*/ 	.byte	0xff
	.zero		1


	//   ....[134]....
        /*0984*/ 	.word	0x0000a690
        /*0988*/ 	.word	0x0000000c
        /*098c*/ 	.word	0x00000090
        /*0990*/ 	.short	0x010a
        /*0992*/ 	.byte	0xff
	.zero		1


	//   ....[135]....
        /*0994*/ 	.word	0x0000a6f0
        /*0998*/ 	.word	0x00000000
        /*099c*/ 	.word	0x00000088
        /*09a0*/ 	.short	0x010a
        /*09a2*/ 	.byte	0xff
	.zero		1


	//   ....[136]....
        /*09a4*/ 	.word	0x0000a750
        /*09a8*/ 	.word	0x00000000
        /*09ac*/ 	.word	0x00000060
        /*09b0*/ 	.short	0x010a
        /*09b2*/ 	.byte	0xff
	.zero		1


	//   ....[137]....
        /*09b4*/ 	.word	0x0000a7b0
        /*09b8*/ 	.word	0x00000000
        /*09bc*/ 	.word	0x00000068
        /*09c0*/ 	.short	0x010a
        /*09c2*/ 	.byte	0xff
	.zero		1


	//   ....[138]....
        /*09c4*/ 	.word	0x0000a810
        /*09c8*/ 	.word	0x00000000
        /*09cc*/ 	.word	0x00000070
        /*09d0*/ 	.short	0x010a
        /*09d2*/ 	.byte	0xff
	.zero		1


	//   ....[139]....
        /*09d4*/ 	.word	0x0000a870
        /*09d8*/ 	.word	0x00000000
        /*09dc*/ 	.word	0x00000078
        /*09e0*/ 	.short	0x010a
        /*09e2*/ 	.byte	0xff
	.zero		1


	//   ....[140]....
        /*09e4*/ 	.word	0x0000a8d0
        /*09e8*/ 	.word	0x00000000
        /*09ec*/ 	.word	0x00000060
        /*09f0*/ 	.short	0x010a
        /*09f2*/ 	.byte	0xff
	.zero		1


	//   ....[141]....
        /*09f4*/ 	.word	0x0000a930
        /*09f8*/ 	.word	0x00000000
        /*09fc*/ 	.word	0x00000068
        /*0a00*/ 	.short	0x010a
        /*0a02*/ 	.byte	0xff
	.zero		1


	//   ....[142]....
        /*0a04*/ 	.word	0x0000a990
        /*0a08*/ 	.word	0x00000000
        /*0a0c*/ 	.word	0x00000070
        /*0a10*/ 	.short	0x010a
        /*0a12*/ 	.byte	0xff
	.zero		1


	//   ....[143]....
        /*0a14*/ 	.word	0x0000a9e0
        /*0a18*/ 	.word	0x00000003
        /*0a1c*/ 	.word	0x00000090
        /*0a20*/ 	.short	0x010a
        /*0a22*/ 	.byte	0xff
	.zero		1


	//   ....[144]....
        /*0a24*/ 	.word	0x0000aa30
        /*0a28*/ 	.word	0x00000005
        /*0a2c*/ 	.word	0x00000040
        /*0a30*/ 	.short	0x010a
        /*0a32*/ 	.byte	0xff
	.zero		1


	//   ....[145]....
        /*0a34*/ 	.word	0x0000aa80
        /*0a38*/ 	.word	0x0000005a
        /*0a3c*/ 	.word	0x000000b0
        /*0a40*/ 	.short	0x010a
        /*0a42*/ 	.byte	0xff
	.zero		1


	//   ....[146]....
        /*0a44*/ 	.word	0x0000aad0
        /*0a48*/ 	.word	0x00000067
        /*0a4c*/ 	.word	0x00000040
        /*0a50*/ 	.short	0x010a
        /*0a52*/ 	.byte	0xff
	.zero		1


	//   ....[147]....
        /*0a54*/ 	.word	0x0000ab20
        /*0a58*/ 	.word	0x00000067
        /*0a5c*/ 	.word	0x00000040
        /*0a60*/ 	.short	0x010a
        /*0a62*/ 	.byte	0xff
	.zero		1


	//   ....[148]....
        /*0a64*/ 	.word	0x0000ab70
        /*0a68*/ 	.word	0x00000066
        /*0a6c*/ 	.word	0x00000040
        /*0a70*/ 	.short	0x010a
        /*0a72*/ 	.byte	0xff
	.zero		1


	//----- nvinfo : EIATTR_NUM_MBARRIERS
	.align		4
.L_48:
        /*0a74*/ 	.byte	0x03, 0x38
        /*0a76*/ 	.short	0x0023


	//----- nvinfo : EIATTR_EXIT_INSTR_OFFSETS
	.align		4
        /*0a78*/ 	.byte	0x04, 0x1c
        /*0a7a*/ 	.short	(.L_50 - .L_49)


	//   ....[0]....
.L_49:
        /*0a7c*/ 	.word	0x00002ae0


	//   ....[1]....
        /*0a80*/ 	.word	0x00002fd0


	//   ....[2]....
        /*0a84*/ 	.word	0x00003030


	//   ....[3]....
        /*0a88*/ 	.word	0x000043b0


	//   ....[4]....
        /*0a8c*/ 	.word	0x000056c0


	//   ....[5]....
        /*0a90*/ 	.word	0x00005700


	//   ....[6]....
        /*0a94*/ 	.word	0x00009ed0


	//----- nvinfo : EIATTR_MAX_THREADS
	.align		4
.L_50:
        /*0a98*/ 	.byte	0x04, 0x05
        /*0a9a*/ 	.short	(.L_52 - .L_51)
.L_51:
        /*0a9c*/ 	.word	0x00000100
        /*0aa0*/ 	.word	0x00000001
        /*0aa4*/ 	.word	0x00000001


	//----- nvinfo : EIATTR_CRS_STACK_SIZE
	.align		4
.L_52:
        /*0aa8*/ 	.byte	0x04, 0x1e
        /*0aaa*/ 	.short	(.L_54 - .L_53)
.L_53:
        /*0aac*/ 	.word	0x00000000


	//----- nvinfo : EIATTR_CBANK_PARAM_SIZE
	.align		4
.L_54:
        /*0ab0*/ 	.byte	0x03, 0x19
        /*0ab2*/ 	.short	0x0800


	//----- nvinfo : EIATTR_PARAM_CBANK
	.align		4
        /*0ab4*/ 	.byte	0x04, 0x0a
        /*0ab6*/ 	.short	(.L_56 - .L_55)
	.align		4
.L_55:
        /*0ab8*/ 	.word	index@(.nv.constant0._ZN7cutlass13device_kernelINS_4gemm6kernel13GemmUniversalIN4cute5tupleIJiiiiEEENS1_10collective13CollectiveMmaINS1_35MainloopSm100TmaUmmaWarpSpecializedILi4ELi2ELi4ENS5_IJNS4_1CILi2EEESB_NSA_ILi1EEEEEEEENS5_IJNSA_ILi128EEENSA_ILi256EEESF_EEENS_12float_e4m3_tENS5_IJlSC_lEEESI_SJ_NS4_8TiledMMAINS4_8MMA_AtomIJNS4_10MMA_TraitsINS4_25SM100_MMA_F8F6F4_2x1SM_SSEJSI_SI_fSF_SG_NS4_17integral_constantINS4_4UMMA5MajorELSQ_0EEESR_NSO_INSP_7ScaleInELSS_0EEEST_EEEEEENS4_6LayoutINS5_IJSC_SC_SC_EEENS5_IJNSA_ILi0EEESY_SY_EEEEENS5_IJNS4_10UnderscoreES11_S11_EEEEENS4_28SM100_TMA_2SM_LOAD_MULTICASTENS4_14ComposedLayoutINS4_7SwizzleILi3ELi4ELi3EEENS4_18smem_ptr_flag_bitsILi8EEENSW_INS5_IJNSA_ILi8EEESF_EEENS5_IJSF_SC_EEEEEEEvNS4_8identityENS4_18SM100_TMA_2SM_LOADES1E_vS1F_EENS_8epilogue10collective18CollectiveEpilogueINS1I_23Sm100TmaWarpSpecializedILi4ELi2ELi32ELb0ELb0EEEJNS5_IJNSA_ILi64EEESG_SF_EEENS5_IJNSW_IS1N_SC_EENSW_INS5_IJNSA_ILi32EEESB_EEENS5_IJSC_SF_EEEEEEEESI_SJ_SI_SJ_NS1I_6fusion15FusionCallbacksIS1M_NS1V_17LinearCombinationISI_fSI_fLNS_15FloatRoundStyleE2EEES1O_S1U_JEEENS4_5SM1004TMEM4LOAD26SM100_TMEM_LOAD_32dp32b32xENS4_13SM90_TMA_LOADENS15_INS16_ILi1ELi4ELi3EEES19_NSW_INS5_IJS1A_S1Q_EEENS5_IJS1Q_SC_EEEEEEENS4_39AutoVectorizingCopyWithAssumedAlignmentILi128EEENS4_14SM90_TMA_STOREES2A_S2C_S2C_EEEvvEEEEvNT_6ParamsE)
        /*0abc*/ 	.short	0x0380
        /*0abe*/ 	.short	0x0800


	//----- nvinfo : EIATTR_SW_WAR
	.align		4
.L_56:
        /*0ac0*/ 	.byte	0x04, 0x36
        /*0ac2*/ 	.short	(.L_58 - .L_57)
.L_57:
        /*0ac4*/ 	.word	0x00000008
.L_58:


//--------------------- .nv.callgraph             --------------------------
	.section	.nv.callgraph,"",@"SHT_CUDA_CALLGRAPH"
	.align	4
	.sectionentsize	8
	.align		4
        /*0000*/ 	.word	0x00000000
	.align		4
        /*0004*/ 	.word	0xffffffff
	.align		4
        /*0008*/ 	.word	index@(_ZN7cutlass13device_kernelINS_4gemm6kernel13GemmUniversalIN4cute5tupleIJiiiiEEENS1_10collective13CollectiveMmaINS1_35MainloopSm100TmaUmmaWarpSpecializedILi4ELi2ELi4ENS5_IJNS4_1CILi2EEESB_NSA_ILi1EEEEEEEENS5_IJNSA_ILi128EEENSA_ILi256EEESF_EEENS_12float_e4m3_tENS5_IJlSC_lEEESI_SJ_NS4_8TiledMMAINS4_8MMA_AtomIJNS4_10MMA_TraitsINS4_25SM100_MMA_F8F6F4_2x1SM_SSEJSI_SI_fSF_SG_NS4_17integral_constantINS4_4UMMA5MajorELSQ_0EEESR_NSO_INSP_7ScaleInELSS_0EEEST_EEEEEENS4_6LayoutINS5_IJSC_SC_SC_EEENS5_IJNSA_ILi0EEESY_SY_EEEEENS5_IJNS4_10UnderscoreES11_S11_EEEEENS4_28SM100_TMA_2SM_LOAD_MULTICASTENS4_14ComposedLayoutINS4_7SwizzleILi3ELi4ELi3EEENS4_18smem_ptr_flag_bitsILi8EEENSW_INS5_IJNSA_ILi8EEESF_EEENS5_IJSF_SC_EEEEEEEvNS4_8identityENS4_18SM100_TMA_2SM_LOADES1E_vS1F_EENS_8epilogue10collective18CollectiveEpilogueINS1I_23Sm100TmaWarpSpecializedILi4ELi2ELi32ELb0ELb0EEEJNS5_IJNSA_ILi64EEESG_SF_EEENS5_IJNSW_IS1N_SC_EENSW_INS5_IJNSA_ILi32EEESB_EEENS5_IJSC_SF_EEEEEEEESI_SJ_SI_SJ_NS1I_6fusion15FusionCallbacksIS1M_NS1V_17LinearCombinationISI_fSI_fLNS_15FloatRoundStyleE2EEES1O_S1U_JEEENS4_5SM1004TMEM4LOAD26SM100_TMEM_LOAD_32dp32b32xENS4_13SM90_TMA_LOADENS15_INS16_ILi1ELi4ELi3EEES19_NSW_INS5_IJS1A_S1Q_EEENS5_IJS1Q_SC_EEEEEEENS4_39AutoVectorizingCopyWithAssumedAlignmentILi128EEENS4_14SM90_TMA_STOREES2A_S2C_S2C_EEEvvEEEEvNT_6ParamsE)
	.align		4
        /*000c*/ 	.word	index@(__assertfail)
	.align		4
        /*0010*/ 	.word	0x00000000
	.align		4
        /*0014*/ 	.word	0xfffffffe
	.align		4
        /*0018*/ 	.word	0x00000000
	.align		4
        /*001c*/ 	.word	0xfffffffd
	.align		4
        /*0020*/ 	.word	0x00000000
	.align		4
        /*0024*/ 	.word	0xfffffffc


//--------------------- .nv.constant4             --------------------------
	.section	.nv.constant4,"a",@progbits
	.align	8
	.align		8
.nv.constant4:
        /*0000*/ 	.dword	__assertfail
	.align		8
        /*0008*/ 	.dword	__unnamed_1
	.align		8
        /*0010*/ 	.dword	__unnamed_2
	.align		8
        /*0018*/ 	.dword	__unnamed_3
	.align		8
        /*0020*/ 	.dword	_ZN39_INTERNAL_b1064285_4_k_cu_738f065a_86354cuda3std3__45__cpo5beginE
	.align		8
        /*0028*/ 	.dword	_ZN39_INTERNAL_b1064285_4_k_cu_738f065a_86354cuda3std3__45__cpo3endE
	.align		8
        /*0030*/ 	.dword	_ZN39_INTERNAL_b1064285_4_k_cu_738f065a_86354cuda3std3__45__cpo6cbeginE
	.align		8
        /*0038*/ 	.dword	_ZN39_INTERNAL_b1064285_4_k_cu_738f065a_86354cuda3std3__45__cpo4cendE
	.align		8
        /*0040*/ 	.dword	_ZN39_INTERNAL_b1064285_4_k_cu_738f065a_86354cuda3std3__441_GLOBAL__N__b1064285_4_k_cu_738f065a_86356ignoreE
	.align		8
        /*0048*/ 	.dword	_ZN39_INTERNAL_b1064285_4_k_cu_738f065a_86354cuda3std3__419piecewise_constructE
	.align		8
        /*0050*/ 	.dword	_ZN39_INTERNAL_b1064285_4_k_cu_738f065a_86354cuda3std3__48in_placeE
	.align		8
        /*0058*/ 	.dword	_ZN39_INTERNAL_b1064285_4_k_cu_738f065a_86354cuda3std6ranges3__45__cpo4swapE
	.align		8
        /*0060*/ 	.dword	_ZN39_INTERNAL_b1064285_4_k_cu_738f065a_86354cuda3std6ranges3__45__cpo9iter_moveE
	.align		8
        /*0068*/ 	.dword	_ZN39_INTERNAL_b1064285_4_k_cu_738f065a_86354cute7productE
	.align		8
        /*0070*/ 	.dword	_ZN39_INTERNAL_b1064285_4_k_cu_738f065a_86354cute1_E
	.align		8
        /*0078*/ 	.dword	$str$25
	.align		8
        /*0080*/ 	.dword	$str$26
	.align		8
        /*0088*/ 	.dword	$str$27
	.align		8
        /*0090*/ 	.dword	$str$28


//--------------------- .text._ZN7cutlass13device_kernelINS_4gemm6kernel13GemmUniversalIN4cute5tupleIJiiiiEEENS1_10collective13CollectiveMmaINS1_35MainloopSm100TmaUmmaWarpSpecializedILi4ELi2ELi4ENS5_IJNS4_1CILi2EEESB_NSA_ILi1EEEEEEEENS5_IJNSA_ILi128EEENSA_ILi256EEESF_EEENS_12float_e4m3_tENS5_IJlSC_lEEESI_SJ_NS4_8TiledMMAINS4_8MMA_AtomIJNS4_10MMA_TraitsINS4_25SM100_MMA_F8F6F4_2x1SM_SSEJSI_SI_fSF_SG_NS4_17integral_constantINS4_4UMMA5MajorELSQ_0EEESR_NSO_INSP_7ScaleInELSS_0EEEST_EEEEEENS4_6LayoutINS5_IJSC_SC_SC_EEENS5_IJNSA_ILi0EEESY_SY_EEEEENS5_IJNS4_10UnderscoreES11_S11_EEEEENS4_28SM100_TMA_2SM_LOAD_MULTICASTENS4_14ComposedLayoutINS4_7SwizzleILi3ELi4ELi3EEENS4_18smem_ptr_flag_bitsILi8EEENSW_INS5_IJNSA_ILi8EEESF_EEENS5_IJSF_SC_EEEEEEEvNS4_8identityENS4_18SM100_TMA_2SM_LOADES1E_vS1F_EENS_8epilogue10collective18CollectiveEpilogueINS1I_23Sm100TmaWarpSpecializedILi4ELi2ELi32ELb0ELb0EEEJNS5_IJNSA_ILi64EEESG_SF_EEENS5_IJNSW_IS1N_SC_EENSW_INS5_IJNSA_ILi32EEESB_EEENS5_IJSC_SF_EEEEEEEESI_SJ_SI_SJ_NS1I_6fusion15FusionCallbacksIS1M_NS1V_17LinearCombinationISI_fSI_fLNS_15FloatRoundStyleE2EEES1O_S1U_JEEENS4_5SM1004TMEM4LOAD26SM100_TMEM_LOAD_32dp32b32xENS4_13SM90_TMA_LOADENS15_INS16_ILi1ELi4ELi3EEES19_NSW_INS5_IJS1A_S1Q_EEENS5_IJS1Q_SC_EEEEEEENS4_39AutoVectorizingCopyWithAssumedAlignmentILi128EEENS4_14SM90_TMA_STOREES2A_S2C_S2C_EEEvvEEEEvNT_6ParamsE --------------------------
	.section	.text._ZN7cutlass13device_kernelINS_4gemm6kernel13GemmUniversalIN4cute5tupleIJiiiiEEENS1_10collective13CollectiveMmaINS1_35MainloopSm100TmaUmmaWarpSpecializedILi4ELi2ELi4ENS5_IJNS4_1CILi2EEESB_NSA_ILi1EEEEEEEENS5_IJNSA_ILi128EEENSA_ILi256EEESF_EEENS_12float_e4m3_tENS5_IJlSC_lEEESI_SJ_NS4_8TiledMMAINS4_8MMA_AtomIJNS4_10MMA_TraitsINS4_25SM100_MMA_F8F6F4_2x1SM_SSEJSI_SI_fSF_SG_NS4_17integral_constantINS4_4UMMA5MajorELSQ_0EEESR_NSO_INSP_7ScaleInELSS_0EEEST_EEEEEENS4_6LayoutINS5_IJSC_SC_SC_EEENS5_IJNSA_ILi0EEESY_SY_EEEEENS5_IJNS4_10UnderscoreES11_S11_EEEEENS4_28SM100_TMA_2SM_LOAD_MULTICASTENS4_14ComposedLayoutINS4_7SwizzleILi3ELi4ELi3EEENS4_18smem_ptr_flag_bitsILi8EEENSW_INS5_IJNSA_ILi8EEESF_EEENS5_IJSF_SC_EEEEEEEvNS4_8identityENS4_18SM100_TMA_2SM_LOADES1E_vS1F_EENS_8epilogue10collective18CollectiveEpilogueINS1I_23Sm100TmaWarpSpecializedILi4ELi2ELi32ELb0ELb0EEEJNS5_IJNSA_ILi64EEESG_SF_EEENS5_IJNSW_IS1N_SC_EENSW_INS5_IJNSA_ILi32EEESB_EEENS5_IJSC_SF_EEEEEEEESI_SJ_SI_SJ_NS1I_6fusion15FusionCallbacksIS1M_NS1V_17LinearCombinationISI_fSI_fLNS_15FloatRoundStyleE2EEES1O_S1U_JEEENS4_5SM1004TMEM4LOAD26SM100_TMEM_LOAD_32dp32b32xENS4_13SM90_TMA_LOADENS15_INS16_ILi1ELi4ELi3EEES19_NSW_INS5_IJS1A_S1Q_EEENS5_IJS1Q_SC_EEEEEEENS4_39AutoVectorizingCopyWithAssumedAlignmentILi128EEENS4_14SM90_TMA_STOREES2A_S2C_S2C_EEEvvEEEEvNT_6ParamsE,"ax",@progbits
	.align	128
.text._ZN7cutlass13device_kernelINS_4gemm6kernel13GemmUniversalIN4cute5tupleIJiiiiEEENS1_10collective13CollectiveMmaINS1_35MainloopSm100TmaUmmaWarpSpecializedILi4ELi2ELi4ENS5_IJNS4_1CILi2EEESB_NSA_ILi1EEEEEEEENS5_IJNSA_ILi128EEENSA_ILi256EEESF_EEENS_12float_e4m3_tENS5_IJlSC_lEEESI_SJ_NS4_8TiledMMAINS4_8MMA_AtomIJNS4_10MMA_TraitsINS4_25SM100_MMA_F8F6F4_2x1SM_SSEJSI_SI_fSF_SG_NS4_17integral_constantINS4_4UMMA5MajorELSQ_0EEESR_NSO_INSP_7ScaleInELSS_0EEEST_EEEEEENS4_6LayoutINS5_IJSC_SC_SC_EEENS5_IJNSA_ILi0EEESY_SY_EEEEENS5_IJNS4_10UnderscoreES11_S11_EEEEENS4_28SM100_TMA_2SM_LOAD_MULTICASTENS4_14ComposedLayoutINS4_7SwizzleILi3ELi4ELi3EEENS4_18smem_ptr_flag_bitsILi8EEENSW_INS5_IJNSA_ILi8EEESF_EEENS5_IJSF_SC_EEEEEEEvNS4_8identityENS4_18SM100_TMA_2SM_LOADES1E_vS1F_EENS_8epilogue10collective18CollectiveEpilogueINS1I_23Sm100TmaWarpSpecializedILi4ELi2ELi32ELb0ELb0EEEJNS5_IJNSA_ILi64EEESG_SF_EEENS5_IJNSW_IS1N_SC_EENSW_INS5_IJNSA_ILi32EEESB_EEENS5_IJSC_SF_EEEEEEEESI_SJ_SI_SJ_NS1I_6fusion15FusionCallbacksIS1M_NS1V_17LinearCombinationISI_fSI_fLNS_15FloatRoundStyleE2EEES1O_S1U_JEEENS4_5SM1004TMEM4LOAD26SM100_TMEM_LOAD_32dp32b32xENS4_13SM90_TMA_LOADENS15_INS16_ILi1ELi4ELi3EEES19_NSW_INS5_IJS1A_S1Q_EEENS5_IJS1Q_SC_EEEEEEENS4_39AutoVectorizingCopyWithAssumedAlignmentILi128EEENS4_14SM90_TMA_STOREES2A_S2C_S2C_EEEvvEEEEvNT_6ParamsE:
        .type           _ZN7cutlass13device_kernelINS_4gemm6kernel13GemmUniversalIN4cute5tupleIJiiiiEEENS1_10collective13CollectiveMmaINS1_35MainloopSm100TmaUmmaWarpSpecializedILi4ELi2ELi4ENS5_IJNS4_1CILi2EEESB_NSA_ILi1EEEEEEEENS5_IJNSA_ILi128EEENSA_ILi256EEESF_EEENS_12float_e4m3_tENS5_IJlSC_lEEESI_SJ_NS4_8TiledMMAINS4_8MMA_AtomIJNS4_10MMA_TraitsINS4_25SM100_MMA_F8F6F4_2x1SM_SSEJSI_SI_fSF_SG_NS4_17integral_constantINS4_4UMMA5MajorELSQ_0EEESR_NSO_INSP_7ScaleInELSS_0EEEST_EEEEEENS4_6LayoutINS5_IJSC_SC_SC_EEENS5_IJNSA_ILi0EEESY_SY_EEEEENS5_IJNS4_10UnderscoreES11_S11_EEEEENS4_28SM100_TMA_2SM_LOAD_MULTICASTENS4_14ComposedLayoutINS4_7SwizzleILi3ELi4ELi3EEENS4_18smem_ptr_flag_bitsILi8EEENSW_INS5_IJNSA_ILi8EEESF_EEENS5_IJSF_SC_EEEEEEEvNS4_8identityENS4_18SM100_TMA_2SM_LOADES1E_vS1F_EENS_8epilogue10collective18CollectiveEpilogueINS1I_23Sm100TmaWarpSpecializedILi4ELi2ELi32ELb0ELb0EEEJNS5_IJNSA_ILi64EEESG_SF_EEENS5_IJNSW_IS1N_SC_EENSW_INS5_IJNSA_ILi32EEESB_EEENS5_IJSC_SF_EEEEEEEESI_SJ_SI_SJ_NS1I_6fusion15FusionCallbacksIS1M_NS1V_17LinearCombinationISI_fSI_fLNS_15FloatRoundStyleE2EEES1O_S1U_JEEENS4_5SM1004TMEM4LOAD26SM100_TMEM_LOAD_32dp32b32xENS4_13SM90_TMA_LOADENS15_INS16_ILi1ELi4ELi3EEES19_NSW_INS5_IJS1A_S1Q_EEENS5_IJS1Q_SC_EEEEEEENS4_39AutoVectorizingCopyWithAssumedAlignmentILi128EEENS4_14SM90_TMA_STOREES2A_S2C_S2C_EEEvvEEEEvNT_6ParamsE,@function
        .size           _ZN7cutlass13device_kernelINS_4gemm6kernel13GemmUniversalIN4cute5tupleIJiiiiEEENS1_10collective13CollectiveMmaINS1_35MainloopSm100TmaUmmaWarpSpecializedILi4ELi2ELi4ENS5_IJNS4_1CILi2EEESB_NSA_ILi1EEEEEEEENS5_IJNSA_ILi128EEENSA_ILi256EEESF_EEENS_12float_e4m3_tENS5_IJlSC_lEEESI_SJ_NS4_8TiledMMAINS4_8MMA_AtomIJNS4_10MMA_TraitsINS4_25SM100_MMA_F8F6F4_2x1SM_SSEJSI_SI_fSF_SG_NS4_17integral_constantINS4_4UMMA5MajorELSQ_0EEESR_NSO_INSP_7ScaleInELSS_0EEEST_EEEEEENS4_6LayoutINS5_IJSC_SC_SC_EEENS5_IJNSA_ILi0EEESY_SY_EEEEENS5_IJNS4_10UnderscoreES11_S11_EEEEENS4_28SM100_TMA_2SM_LOAD_MULTICASTENS4_14ComposedLayoutINS4_7SwizzleILi3ELi4ELi3EEENS4_18smem_ptr_flag_bitsILi8EEENSW_INS5_IJNSA_ILi8EEESF_EEENS5_IJSF_SC_EEEEEEEvNS4_8identityENS4_18SM100_TMA_2SM_LOADES1E_vS1F_EENS_8epilogue10collective18CollectiveEpilogueINS1I_23Sm100TmaWarpSpecializedILi4ELi2ELi32ELb0ELb0EEEJNS5_IJNSA_ILi64EEESG_SF_EEENS5_IJNSW_IS1N_SC_EENSW_INS5_IJNSA_ILi32EEESB_EEENS5_IJSC_SF_EEEEEEEESI_SJ_SI_SJ_NS1I_6fusion15FusionCallbacksIS1M_NS1V_17LinearCombinationISI_fSI_fLNS_15FloatRoundStyleE2EEES1O_S1U_JEEENS4_5SM1004TMEM4LOAD26SM100_TMEM_LOAD_32dp32b32xENS4_13SM90_TMA_LOADENS15_INS16_ILi1ELi4ELi3EEES19_NSW_INS5_IJS1A_S1Q_EEENS5_IJS1Q_SC_EEEEEEENS4_39AutoVectorizingCopyWithAssumedAlignmentILi128EEENS4_14SM90_TMA_STOREES2A_S2C_S2C_EEEvvEEEEvNT_6ParamsE,(.L_x_191 - _ZN7cutlass13device_kernelINS_4gemm6kernel13GemmUniversalIN4cute5tupleIJiiiiEEENS1_10collective13CollectiveMmaINS1_35MainloopSm100TmaUmmaWarpSpecializedILi4ELi2ELi4ENS5_IJNS4_1CILi2EEESB_NSA_ILi1EEEEEEEENS5_IJNSA_ILi128EEENSA_ILi256EEESF_EEENS_12float_e4m3_tENS5_IJlSC_lEEESI_SJ_NS4_8TiledMMAINS4_8MMA_AtomIJNS4_10MMA_TraitsINS4_25SM100_MMA_F8F6F4_2x1SM_SSEJSI_SI_fSF_SG_NS4_17integral_constantINS4_4UMMA5MajorELSQ_0EEESR_NSO_INSP_7ScaleInELSS_0EEEST_EEEEEENS4_6LayoutINS5_IJSC_SC_SC_EEENS5_IJNSA_ILi0EEESY_SY_EEEEENS5_IJNS4_10UnderscoreES11_S11_EEEEENS4_28SM100_TMA_2SM_LOAD_MULTICASTENS4_14ComposedLayoutINS4_7SwizzleILi3ELi4ELi3EEENS4_18smem_ptr_flag_bitsILi8EEENSW_INS5_IJNSA_ILi8EEESF_EEENS5_IJSF_SC_EEEEEEEvNS4_8identityENS4_18SM100_TMA_2SM_LOADES1E_vS1F_EENS_8epilogue10collective18CollectiveEpilogueINS1I_23Sm100TmaWarpSpecializedILi4ELi2ELi32ELb0ELb0EEEJNS5_IJNSA_ILi64EEESG_SF_EEENS5_IJNSW_IS1N_SC_EENSW_INS5_IJNSA_ILi32EEESB_EEENS5_IJSC_SF_EEEEEEEESI_SJ_SI_SJ_NS1I_6fusion15FusionCallbacksIS1M_NS1V_17LinearCombinationISI_fSI_fLNS_15FloatRoundStyleE2EEES1O_S1U_JEEENS4_5SM1004TMEM4LOAD26SM100_TMEM_LOAD_32dp32b32xENS4_13SM90_TMA_LOADENS15_INS16_ILi1ELi4ELi3EEES19_NSW_INS5_IJS1A_S1Q_EEENS5_IJS1Q_SC_EEEEEEENS4_39AutoVectorizingCopyWithAssumedAlignmentILi128EEENS4_14SM90_TMA_STOREES2A_S2C_S2C_EEEvvEEEEvNT_6ParamsE)
        .other          _ZN7cutlass13device_kernelINS_4gemm6kernel13GemmUniversalIN4cute5tupleIJiiiiEEENS1_10collective13CollectiveMmaINS1_35MainloopSm100TmaUmmaWarpSpecializedILi4ELi2ELi4ENS5_IJNS4_1CILi2EEESB_NSA_ILi1EEEEEEEENS5_IJNSA_ILi128EEENSA_ILi256EEESF_EEENS_12float_e4m3_tENS5_IJlSC_lEEESI_SJ_NS4_8TiledMMAINS4_8MMA_AtomIJNS4_10MMA_TraitsINS4_25SM100_MMA_F8F6F4_2x1SM_SSEJSI_SI_fSF_SG_NS4_17integral_constantINS4_4UMMA5MajorELSQ_0EEESR_NSO_INSP_7ScaleInELSS_0EEEST_EEEEEENS4_6LayoutINS5_IJSC_SC_SC_EEENS5_IJNSA_ILi0EEESY_SY_EEEEENS5_IJNS4_10UnderscoreES11_S11_EEEEENS4_28SM100_TMA_2SM_LOAD_MULTICASTENS4_14ComposedLayoutINS4_7SwizzleILi3ELi4ELi3EEENS4_18smem_ptr_flag_bitsILi8EEENSW_INS5_IJNSA_ILi8EEESF_EEENS5_IJSF_SC_EEEEEEEvNS4_8identityENS4_18SM100_TMA_2SM_LOADES1E_vS1F_EENS_8epilogue10collective18CollectiveEpilogueINS1I_23Sm100TmaWarpSpecializedILi4ELi2ELi32ELb0ELb0EEEJNS5_IJNSA_ILi64EEESG_SF_EEENS5_IJNSW_IS1N_SC_EENSW_INS5_IJNSA_ILi32EEESB_EEENS5_IJSC_SF_EEEEEEEESI_SJ_SI_SJ_NS1I_6fusion15FusionCallbacksIS1M_NS1V_17LinearCombinationISI_fSI_fLNS_15FloatRoundStyleE2EEES1O_S1U_JEEENS4_5SM1004TMEM4LOAD26SM100_TMEM_LOAD_32dp32b32xENS4_13SM90_TMA_LOADENS15_INS16_ILi1ELi4ELi3EEES19_NSW_INS5_IJS1A_S1Q_EEENS5_IJS1Q_SC_EEEEEEENS4_39AutoVectorizingCopyWithAssumedAlignmentILi128EEENS4_14SM90_TMA_STOREES2A_S2C_S2C_EEEvvEEEEvNT_6ParamsE,@"STO_CUDA_ENTRY STV_DEFAULT"
_ZN7cutlass13device_kernelINS_4gemm6kernel13GemmUniversalIN4cute5tupleIJiiiiEEENS1_10collective13CollectiveMmaINS1_35MainloopSm100TmaUmmaWarpSpecializedILi4ELi2ELi4ENS5_IJNS4_1CILi2EEESB_NSA_ILi1EEEEEEEENS5_IJNSA_ILi128EEENSA_ILi256EEESF_EEENS_12float_e4m3_tENS5_IJlSC_lEEESI_SJ_NS4_8TiledMMAINS4_8MMA_AtomIJNS4_10MMA_TraitsINS4_25SM100_MMA_F8F6F4_2x1SM_SSEJSI_SI_fSF_SG_NS4_17integral_constantINS4_4UMMA5MajorELSQ_0EEESR_NSO_INSP_7ScaleInELSS_0EEEST_EEEEEENS4_6LayoutINS5_IJSC_SC_SC_EEENS5_IJNSA_ILi0EEESY_SY_EEEEENS5_IJNS4_10UnderscoreES11_S11_EEEEENS4_28SM100_TMA_2SM_LOAD_MULTICASTENS4_14ComposedLayoutINS4_7SwizzleILi3ELi4ELi3EEENS4_18smem_ptr_flag_bitsILi8EEENSW_INS5_IJNSA_ILi8EEESF_EEENS5_IJSF_SC_EEEEEEEvNS4_8identityENS4_18SM100_TMA_2SM_LOADES1E_vS1F_EENS_8epilogue10collective18CollectiveEpilogueINS1I_23Sm100TmaWarpSpecializedILi4ELi2ELi32ELb0ELb0EEEJNS5_IJNSA_ILi64EEESG_SF_EEENS5_IJNSW_IS1N_SC_EENSW_INS5_IJNSA_ILi32EEESB_EEENS5_IJSC_SF_EEEEEEEESI_SJ_SI_SJ_NS1I_6fusion15FusionCallbacksIS1M_NS1V_17LinearCombinationISI_fSI_fLNS_15FloatRoundStyleE2EEES1O_S1U_JEEENS4_5SM1004TMEM4LOAD26SM100_TMEM_LOAD_32dp32b32xENS4_13SM90_TMA_LOADENS15_INS16_ILi1ELi4ELi3EEES19_NSW_INS5_IJS1A_S1Q_EEENS5_IJS1Q_SC_EEEEEEENS4_39AutoVectorizingCopyWithAssumedAlignmentILi128EEENS4_14SM90_TMA_STOREES2A_S2C_S2C_EEEvvEEEEvNT_6ParamsE:
[----:B------:R-:W1:Y:S01]  /*0000*/  LDC R1, c[0x0][0x37c] ;  /* 0x0000df00ff017b82 */ /* 0x000e620000000800 */
[----:B------:R-:W2:Y:S01]  /*0010*/  S2R R97, SR_TID.X ;  /* 0x0000000000617919 */ /* 0x000ea20000002100 */
[----:B------:R-:W3:Y:S06]  /*0020*/  LDCU.64 UR8, c[0x0][0x890] ;  /* 0x00011200ff0877ac */ /* 0x000eec0008000a00 */
[----:B------:R-:W4:Y:S01]  /*0030*/  S2UR UR58, SR_CgaCtaId ;  /* 0x00000000003a79c3 */ /* 0x000f220000008800 */
[----:B------:R-:W-:Y:S02]  /*0040*/  PRMT R86, RZ, 0x7610, R86 ;  /* 0x00007610ff567816 */ /* 0x000fe40000000056 */
[----:B------:R-:W-:Y:S01]  /*0050*/  ELECT P1, URZ, PT ;  /* 0x0000000000ff782f */ /* 0x000fe20003820000 */
[----:B---3--:R-:W-:-:S04]  /*0060*/  UISETP.NE.U32.AND UP0, UPT, UR8, URZ, UPT ;  /* 0x000000ff0800728c */ /* 0x008fc8000bf05070 */
[----:B------:R-:W-:Y:S02]  /*0070*/  UISETP.NE.AND.EX UP0, UPT, UR9, URZ, UPT, UP0 ;  /* 0x000000ff0900728c */ /* 0x000fe4000bf05300 */
[----:B----4-:R-:W-:Y:S02]  /*0080*/  ULOP3.LUT UR47, UR58, 0x1, URZ, 0xc0, !UPT ;  /* 0x000000013a2f7892 */ /* 0x010fe4000f8ec0ff */
[----:B------:R-:W-:Y:S01]  /*0090*/  ULOP3.LUT UR46, UR58, 0x1, URZ, 0x3c, !UPT ;  /* 0x000000013a2e7892 */ /* 0x000fe2000f8e3cff */
[----:B--2---:R-:W-:-:S05]  /*00a0*/  SHF.R.U32.HI R87, RZ, 0x5, R97 ;  /* 0x00000005ff577819 */ /* 0x004fca0000011661 */
[----:B------:R-:W2:Y:S02]  /*00b0*/  SHFL.IDX PT, R0, R87, RZ, 0x1f ;  /* 0x00001fff57007589 */ /* 0x000ea400000e0000 */
[----:B--2---:R-:W-:Y:S01]  /*00c0*/  R2UR UR13, R0 ;  /* 0x00000000000d72ca */ /* 0x004fe200000e0000 */
[----:B-1----:R-:W-:-:S14]  /*00d0*/  BRA.U UP0, `(.L_x_0) ;  /* 0x0000000100307547 */ /* 0x002fdc000b800000 */
[----:B------:R-:W1:Y:S02]  /*00e0*/  LDCU.64 UR4, c[0x0][0x888] ;  /* 0x00011100ff0477ac */ /* 0x000e640008000a00 */
[----:B-1----:R-:W-:-:S04]  /*00f0*/  UISETP.NE.U32.AND UP0, UPT, UR4, URZ, UPT ;  /* 0x000000ff0400728c */ /* 0x002fc8000bf05070 */
[----:B------:R-:W-:-:S09]  /*0100*/  UISETP.NE.AND.EX UP0, UPT, UR5, URZ, UPT, UP0 ;  /* 0x000000ff0500728c */ /* 0x000fd2000bf05300 */
[----:B------:R-:W-:Y:S05]  /*0110*/  BRA.U !UP0, `(.L_x_1) ;  /* 0x0000000108147547 */ /* 0x000fea000b800000 */
[----:B------:R-:W1:Y:S01]  /*0120*/  LDC.64 R2, c[0x0][0x888] ;  /* 0x00022200ff027b82 */ /* 0x000e620000000a00 */
[----:B------:R-:W1:Y:S02]  /*0130*/  LDCU.64 UR4, c[0x0][0x358] ;  /* 0x00006b00ff0477ac */ /* 0x000e640008000a00 */
[----:B-1----:R1:W5:Y:S01]  /*0140*/  LDG.E R41, desc[UR4][R2.64] ;  /* 0x0000000402297981 */ /* 0x002362000c1e1900 */
[----:B------:R-:W-:Y:S01]  /*0150*/  HFMA2 R86, -RZ, RZ, 0, 5.9604644775390625e-08 ;  /* 0x00000001ff567431 */ /* 0x000fe200000001ff */
[----:B------:R-:W-:Y:S05]  /*0160*/  BRA `(.L_x_0) ;  /* 0x00000000000c7947 */ /* 0x000fea0003800000 */
.L_x_1:
[----:B------:R-:W1:Y:S01]  /*0170*/  LDCU UR4, c[0x0][0x880] ;  /* 0x00011000ff0477ac */ /* 0x000e620008000800 */
[----:B------:R-:W-:Y:S01]  /*0180*/  HFMA2 R86, -RZ, RZ, 0, 5.9604644775390625e-08 ;  /* 0x00000001ff567431 */ /* 0x000fe200000001ff */
[----:B-1----:R-:W-:-:S07]  /*0190*/  MOV R41, UR4 ;  /* 0x0000000400297c02 */ /* 0x002fce0008000f00 */
.L_x_0:
[----:B------:R-:W2:Y:S02]  /*01a0*/  LDCU.64 UR4, c[0x0][0x8b0] ;  /* 0x00011600ff0477ac */ /* 0x000ea40008000a00 */
[----:B--2---:R-:W-:-:S04]  /*01b0*/  UISETP.NE.U32.AND UP0, UPT, UR4, URZ, UPT ;  /* 0x000000ff0400728c */ /* 0x004fc8000bf05070 */
[----:B------:R-:W-:-:S09]  /*01c0*/  UISETP.NE.AND.EX UP0, UPT, UR5, URZ, UPT, UP0 ;  /* 0x000000ff0500728c */ /* 0x000fd2000bf05300 */
[----:B------:R-:W-:Y:S05]  /*01d0*/  BRA.U UP0, `(.L_x_2) ;  /* 0x0000000100287547 */ /* 0x000fea000b800000 */
[----:B------:R-:W2:Y:S02]  /*01e0*/  LDCU.64 UR4, c[0x0][0x8a8] ;  /* 0x00011500ff0477ac */ /* 0x000ea40008000a00 */
[----:B--2---:R-:W-:-:S04]  /*01f0*/  UISETP.NE.U32.AND UP0, UPT, UR4, URZ, UPT ;  /* 0x000000ff0400728c */ /* 0x004fc8000bf05070 */
[----:B------:R-:W-:-:S09]  /*0200*/  UISETP.NE.AND.EX UP0, UPT, UR5, URZ, UPT, UP0 ;  /* 0x000000ff0500728c */ /* 0x000fd2000bf05300 */
[----:B------:R-:W-:Y:S05]  /*0210*/  BRA.U !UP0, `(.L_x_3) ;  /* 0x0000000108107547 */ /* 0x000fea000b800000 */
[----:B------:R-:W2:Y:S01]  /*0220*/  LDC.64 R38, c[0x0][0x8a8] ;  /* 0x00022a00ff267b82 */ /* 0x000ea20000000a00 */
[----:B------:R-:W2:Y:S02]  /*0230*/  LDCU.64 UR4, c[0x0][0x358] ;  /* 0x00006b00ff0477ac */ /* 0x000ea40008000a00 */
[----:B--2---:R2:W5:Y:S01]  /*0240*/  LDG.E R38, desc[UR4][R38.64] ;  /* 0x0000000426267981 */ /* 0x004562000c1e1900 */
[----:B------:R-:W-:Y:S05]  /*0250*/  BRA `(.L_x_2) ;  /* 0x0000000000087947 */ /* 0x000fea0003800000 */
.L_x_3:
[----:B------:R-:W2:Y:S02]  /*0260*/  LDCU UR4, c[0x0][0x8a0] ;  /* 0x00011400ff0477ac */ /* 0x000ea40008000800 */
[----:B--2---:R-:W-:Y:S02]  /*0270*/  MOV R38, UR4 ;  /* 0x0000000400267c02 */ /* 0x004fe40008000f00 */
.L_x_2:
[----:B------:R-:W-:Y:S01]  /*0280*/  IMAD.U32 R0, RZ, RZ, UR13 ;  /* 0x0000000dff007e24 */ /* 0x000fe2000f8e00ff */
[----:B------:R-:W-:Y:S04]  /*0290*/  BSSY.RECONVERGENT B0, `(.L_x_4) ;  /* 0x000000c000007945 */ /* 0x000fe80003800200 */
[C---:B------:R-:W-:Y:S02]  /*02a0*/  ISETP.NE.OR P2, PT, R0.reuse, 0x1, !P1 ;  /* 0x000000010000780c */ /* 0x040fe40004f45670 */
[----:B------:R-:W-:-:S11]  /*02b0*/  ISETP.NE.OR P0, PT, R0, 0x3, !P1 ;  /* 0x000000030000780c */ /* 0x000fd60004f05670 */
[----:B------:R-:W-:Y:S05]  /*02c0*/  @P2 BRA `(.L_x_5) ;  /* 0x0000000000202947 */ /* 0x000fea0003800000 */
[----:B------:R-:W3:Y:S02]  /*02d0*/  LDCU.64 UR4, c[0x0][0x348] ;  /* 0x00006900ff0477ac */ /* 0x000ee40008000a00 */
[----:B---3--:R-:W-:Y:S02]  /*02e0*/  UIADD3 UR6, UP1, UPT, UR4, 0x80, URZ ;  /* 0x0000008004067890 */ /* 0x008fe4000ff3e0ff */
[----:B------:R-:W-:Y:S02]  /*02f0*/  UIADD3 UR4, UP0, UPT, UR4, 0x180, URZ ;  /* 0x0000018004047890 */ /* 0x000fe4000ff1e0ff */
[----:B------:R-:W-:Y:S02]  /*0300*/  UIADD3.X UR7, UPT, UPT, URZ, UR5, URZ, UP1, !UPT ;  /* 0x00000005ff077290 */ /* 0x000fe40008ffe4ff */
[----:B------:R-:W-:-:S07]  /*0310*/  UIADD3.X UR5, UPT, UPT, URZ, UR5, URZ, UP0, !UPT ;  /* 0x00000005ff057290 */ /* 0x000fce00087fe4ff */
[----:B------:R3:W-:Y:S02]  /*0320*/  UTMACCTL.PF [UR6] ;  /* 0x00000000060079b9 */ /* 0x0007e40008040000 */
[----:B------:R3:W-:Y:S02]  /*0330*/  UTMACCTL.PF [UR4] ;  /* 0x00000000040079b9 */ /* 0x0007e40008040000 */
[----:B---3--:R-:W-:Y:S01]  /*0340*/  NOP ;  /* 0x0000000000007918 */ /* 0x008fe20000000000 */
.L_x_5:
[----:B------:R-:W-:Y:S05]  /*0350*/  BSYNC.RECONVERGENT B0 ;  /* 0x0000000000007941 */ /* 0x000fea0003800200 */
.L_x_4:
[----:B------:R-:W-:Y:S04]  /*0360*/  BSSY.RECONVERGENT B0, `(.L_x_6) ;  /* 0x000000a000007945 */ /* 0x000fe80003800200 */
        /* <DEDUP_REMOVED lines=9> */
.L_x_7:
[----:B------:R-:W-:Y:S05]  /*0400*/  BSYNC.RECONVERGENT B0 ;  /* 0x0000000000007941 */ /* 0x000fea0003800200 */
.L_x_6:
[----:B------:R-:W3:Y:S01]  /*0410*/  LDCU.64 UR4, c[0x0][0x888] ;  /* 0x00011100ff0477ac */ /* 0x000ee20008000a00 */
[----:B------:R-:W-:Y:S02]  /*0420*/  UISETP.EQ.U32.AND UP1, UPT, UR8, URZ, UPT ;  /* 0x000000ff0800728c */ /* 0x000fe4000bf22070 */
[----:B------:R-:W-:Y:S02]  /*0430*/  UPLOP3.LUT UP3, UPT, UPT, UPT, UPT, 0x80, 0x8 ;  /* 0x000000000008789c */ /* 0x000fe40003f6f070 */
[----:B---3--:R-:W-:-:S04]  /*0440*/  UISETP.NE.U32.AND UP0, UPT, UR4, URZ, UPT ;  /* 0x000000ff0400728c */ /* 0x008fc8000bf05070 */
[----:B------:R-:W-:-:S04]  /*0450*/  UISETP.NE.AND.EX UP0, UPT, UR5, URZ, UPT, UP0 ;  /* 0x000000ff0500728c */ /* 0x000fc8000bf05300 */
[----:B------:R-:W-:-:S04]  /*0460*/  UISETP.EQ.OR.EX UP2, UPT, UR9, URZ, !UP0, UP1 ;  /* 0x000000ff0900728c */ /* 0x000fc8000c742710 */
[----:B------:R-:W-:-:S06]  /*0470*/  UP2UR UR4, UPR, URZ, 0x4 ;  /* 0x00000004ff047883 */ /* 0x000fcc0008000000 */
[----:B------:R-:W-:Y:S01]  /*0480*/  MOV R89, UR4 ;  /* 0x0000000400597c02 */ /* 0x000fe20008000f00 */
[----:B------:R-:W-:Y:S06]  /*0490*/  BRA.U !UP2, `(.L_x_8) ;  /* 0x000000010a207547 */ /* 0x000fec000b800000 */
[----:B------:R-:W-:Y:S01]  /*04a0*/  UISETP.NE.U32.AND UP1, UPT, UR8, URZ, UPT ;  /* 0x000000ff0800728c */ /* 0x000fe2000bf25070 */
[----:B-----5:R-:W-:Y:S01]  /*04b0*/  FSETP.NEU.AND P0, PT, R41, RZ, PT ;  /* 0x000000ff2900720b */ /* 0x020fe20003f0d000 */
[----:B------:R-:W-:Y:S02]  /*04c0*/  USEL UR4, URZ, 0xffffffff, UP0 ;  /* 0xffffffffff047887 */ /* 0x000fe40008000000 */
[----:B------:R-:W-:-:S10]  /*04d0*/  UISETP.NE.AND.EX UP1, UPT, UR9, URZ, UPT, UP1 ;  /* 0x000000ff0900728c */ /* 0x000fd4000bf25310 */
[----:B------:R-:W-:Y:S01]  /*04e0*/  VOTEU.ANY UP0, P0 ;  /* 0x0000000000ff7886 */ /* 0x000fe20000000100 */
[----:B------:R-:W-:-:S04]  /*04f0*/  @!UP1 USEL UR4, URZ, 0xffffffff, UP0 ;  /* 0xffffffffff049887 */ /* 0x000fc80008000000 */
[----:B------:R-:W-:-:S04]  /*0500*/  ULOP3.LUT UR4, UR4, 0x1, URZ, 0xc0, !UPT ;  /* 0x0000000104047892 */ /* 0x000fc8000f8ec0ff */
[----:B------:R-:W-:-:S11]  /*0510*/  UISETP.NE.U32.AND UP3, UPT, UR4, 0x1, UPT ;  /* 0x000000010400788c */ /* 0x000fd6000bf65070 */
.L_x_8:
[----:B------:R-:W3:Y:S01]  /*0520*/  SHFL.IDX PT, R0, R87, RZ, 0x1f ;  /* 0x00001fff57007589 */ /* 0x000ee200000e0000 */
[----:B------:R-:W-:-:S04]  /*0530*/  UISETP.NE.AND UP0, UPT, UR13, 0x2, UPT ;  /* 0x000000020d00788c */ /* 0x000fc8000bf05270 */
[----:B------:R-:W-:Y:S02]  /*0540*/  UISETP.EQ.AND UP1, UPT, UR47, URZ, !UP0 ;  /* 0x000000ff2f00728c */ /* 0x000fe4000c722270 */
[----:B------:R-:W-:-:S04]  /*0550*/  USEL UR53, URZ, 0x1, UP0 ;  /* 0x00000001ff357887 */ /* 0x000fc80008000000 */
[----:B------:R-:W-:Y:S02]  /*0560*/  PLOP3.LUT P3, PT, P1, PT, UP1, 0x80, 0x8 ;  /* 0x000000000008781c */ /* 0x000fe40000f6f018 */
[----:B---3--:R-:W-:-:S13]  /*0570*/  ISETP.NE.AND P0, PT, R0, RZ, PT ;  /* 0x000000ff0000720c */ /* 0x008fda0003f05270 */
[----:B------:R-:W-:Y:S05]  /*0580*/  @P0 BRA `(.L_x_9) ;  /* 0x0000000000540947 */ /* 0x000fea0003800000 */
[----:B------:R-:W-:Y:S01]  /*0590*/  UMOV UR4, 0x400 ;  /* 0x0000040000047882 */ /* 0x000fe20000000000 */
[----:B------:R-:W-:Y:S01]  /*05a0*/  UMOV UR8, 0x1 ;  /* 0x0000000100087882 */ /* 0x000fe20000000000 */
[----:B------:R-:W-:Y:S01]  /*05b0*/  UMOV UR6, 0x2 ;  /* 0x0000000200067882 */ /* 0x000fe20000000000 */
[----:B------:R-:W-:Y:S02]  /*05c0*/  ULEA UR4, UR58, UR4, 0x18 ;  /* 0x000000043a047291 */ /* 0x000fe4000f8ec0ff */
[----:B------:R-:W-:-:S04]  /*05d0*/  UIADD3 UR8, UPT, UPT, -UR8, 0x100000, URZ ;  /* 0x0010000008087890 */ /* 0x000fc8000fffe1ff */
[----:B------:R-:W-:Y:S02]  /*05e0*/  USHF.L.U32 UR9, UR8, 0xb, URZ ;  /* 0x0000000b08097899 */ /* 0x000fe400080006ff */
[----:B------:R-:W-:Y:S02]  /*05f0*/  USHF.L.U32 UR8, UR8, 0x1, URZ ;  /* 0x0000000108087899 */ /* 0x000fe400080006ff */
[----:B------:R-:W-:-:S04]  /*0600*/  UIADD3 UR6, UPT, UPT, -UR6, 0x100000, URZ ;  /* 0x0010000006067890 */ /* 0x000fc8000fffe1ff */
[----:B------:R-:W-:Y:S02]  /*0610*/  USHF.L.U32 UR7, UR6, 0xb, URZ ;  /* 0x0000000b06077899 */ /* 0x000fe400080006ff */
[----:B------:R-:W-:Y:S01]  /*0620*/  USHF.L.U32 UR6, UR6, 0x1, URZ ;  /* 0x0000000106067899 */ /* 0x000fe200080006ff */
[----:B------:R-:W-:Y:S01]  /*0630*/  ELECT P0, URZ, PT ;  /* 0x0000000000ff782f */ /* 0x000fe20003800000 */
[----:B------:R-:W3:Y:S02]  /*0640*/  FENCE.VIEW.ASYNC.S ;  /* 0x00000000000073c6 */ /* 0x000ee40000000000 */
[----:B---3--:R3:W4:Y:S08]  /*0650*/  SYNCS.EXCH.64 URZ, [UR4], UR8 ;  /* 0x0000000804ff75b2 */ /* 0x0087300008000100 */
[----:B------:R3:W1:Y:S01]  /*0660*/  SYNCS.EXCH.64 URZ, [UR4+0x20], UR6 ;  /* 0x0000200604ff75b2 */ /* 0x0006620008000100 */
[----:B------:R3:W1:Y:S01]  /*0670*/  SYNCS.EXCH.64 URZ, [UR4+0x8], UR8 ;  /* 0x0000080804ff75b2 */ /* 0x0006620008000100 */
[----:B------:R3:W1:Y:S01]  /*0680*/  SYNCS.EXCH.64 URZ, [UR4+0x28], UR6 ;  /* 0x0000280604ff75b2 */ /* 0x0006620008000100 */
[----:B------:R3:W1:Y:S01]  /*0690*/  SYNCS.EXCH.64 URZ, [UR4+0x10], UR8 ;  /* 0x0000100804ff75b2 */ /* 0x0006620008000100 */
[----:B------:R3:W1:Y:S01]  /*06a0*/  SYNCS.EXCH.64 URZ, [UR4+0x30], UR6 ;  /* 0x0000300604ff75b2 */ /* 0x0006620008000100 */
[----:B------:R3:W1:Y:S01]  /*06b0*/  SYNCS.EXCH.64 URZ, [UR4+0x18], UR8 ;  /* 0x0000180804ff75b2 */ /* 0x0006620008000100 */
[----:B------:R3:W1:Y:S01]  /*06c0*/  SYNCS.EXCH.64 URZ, [UR4+0x38], UR6 ;  /* 0x0000380604ff75b2 */ /* 0x0006620008000100 */
[----:B------:R-:W-:Y:S01]  /*06d0*/  NOP ;  /* 0x0000000000007918 */ /* 0x000fe20000000000 */
.L_x_9:
[----:B------:R-:W2:Y:S01]  /*06e0*/  SHFL.IDX PT, R0, R87, RZ, 0x1f ;  /* 0x00001fff57007589 */ /* 0x000ea200000e0000 */
[----:B------:R-:W-:Y:S01]  /*06f0*/  NOP ;  /* 0x0000000000007918 */ /* 0x000fe20000000000 */
[----:B--2---:R-:W-:-:S13]  /*0700*/  ISETP.NE.AND P0, PT, R0, 0x1, PT ;  /* 0x000000010000780c */ /* 0x004fda0003f05270 */
[----:B------:R-:W-:Y:S05]  /*0710*/  @P0 BRA `(.L_x_10) ;  /* 0x0000000000540947 */ /* 0x000fea0003800000 */
[----:B---3--:R-:W-:Y:S01]  /*0720*/  UMOV UR4, 0x400 ;  /* 0x0000040000047882 */ /* 0x008fe20000000000 */
        /* <DEDUP_REMOVED lines=10> */
[----:B------:R-:W2:Y:S02]  /*07d0*/  FENCE.VIEW.ASYNC.S ;  /* 0x00000000000073c6 */ /* 0x000ea40000000000 */
[----:B--2---:R2:W3:Y:S08]  /*07e0*/  SYNCS.EXCH.64 URZ, [UR4+0x40], UR8 ;  /* 0x0000400804ff75b2 */ /* 0x0044f00008000100 */
        /* <DEDUP_REMOVED lines=8> */
.L_x_10:
[----:B------:R-:W4:Y:S01]  /*0870*/  SHFL.IDX PT, R0, R87, RZ, 0x1f ;  /* 0x00001fff57007589 */ /* 0x000f2200000e0000 */
[----:B------:R-:W-:Y:S01]  /*0880*/  NOP ;  /* 0x0000000000007918 */ /* 0x000fe20000000000 */
[----:B----4-:R-:W-:-:S13]  /*0890*/  ISETP.NE.AND P0, PT, R0, 0x3, PT ;  /* 0x000000030000780c */ /* 0x010fda0003f05270 */
[----:B------:R-:W-:Y:S05]  /*08a0*/  @P0 BRA `(.L_x_11) ;  /* 0x00000000002c0947 */ /* 0x000fea0003800000 */
[----:B--23--:R-:W-:Y:S01]  /*08b0*/  UMOV UR4, 0x400 ;  /* 0x0000040000047882 */ /* 0x00cfe20000000000 */
[----:B------:R-:W-:Y:S01]  /*08c0*/  UMOV UR5, 0x20 ;  /* 0x0000002000057882 */ /* 0x000fe20000000000 */
[----:B------:R-:W-:Y:S02]  /*08d0*/  ULEA UR6, UR58, UR4, 0x18 ;  /* 0x000000043a067291 */ /* 0x000fe4000f8ec0ff */
[----:B------:R-:W-:-:S04]  /*08e0*/  UIADD3 UR4, UPT, UPT, -UR5, 0x100000, URZ ;  /* 0x0010000005047890 */ /* 0x000fc8000fffe1ff */
[----:B------:R-:W-:Y:S02]  /*08f0*/  USHF.L.U32 UR5, UR4, 0xb, URZ ;  /* 0x0000000b04057899 */ /* 0x000fe400080006ff */
[----:B------:R-:W-:Y:S01]  /*0900*/  USHF.L.U32 UR4, UR4, 0x1, URZ ;  /* 0x0000000104047899 */ /* 0x000fe200080006ff */
[----:B------:R-:W-:Y:S01]  /*0910*/  ELECT P0, URZ, PT ;  /* 0x0000000000ff782f */ /* 0x000fe20003800000 */
[----:B------:R-:W2:Y:S10]  /*0920*/  FENCE.VIEW.ASYNC.S ;  /* 0x00000000000073c6 */ /* 0x000eb40000000000 */
[----:B--2---:R4:W2:Y:S01]  /*0930*/  SYNCS.EXCH.64 URZ, [UR6+0x80], UR4 ;  /* 0x0000800406ff75b2 */ /* 0x0048a20008000100 */
[----:B------:R4:W3:Y:S02]  /*0940*/  SYNCS.EXCH.64 URZ, [UR6+0x88], UR4 ;  /* 0x0000880406ff75b2 */ /* 0x0008e40008000100 */
[----:B----4-:R-:W-:Y:S01]  /*0950*/  NOP ;  /* 0x0000000000007918 */ /* 0x010fe20000000000 */
.L_x_11:
[----:B------:R-:W4:Y:S01]  /*0960*/  SHFL.IDX PT, R0, R87, RZ, 0x1f ;  /* 0x00001fff57007589 */ /* 0x000f2200000e0000 */
[----:B------:R-:W-:Y:S01]  /*0970*/  NOP ;  /* 0x0000000000007918 */ /* 0x000fe20000000000 */
[----:B----4-:R-:W-:-:S13]  /*0980*/  ISETP.NE.AND P0, PT, R0, 0x4, PT ;  /* 0x000000040000780c */ /* 0x010fda0003f05270 */
[----:B------:R-:W-:Y:S05]  /*0990*/  @P0 BRA `(.L_x_12) ;  /* 0x0000000000480947 */ /* 0x000fea0003800000 */
[----:B--23--:R-:W-:Y:S01]  /*09a0*/  UMOV UR4, 0x3a0 ;  /* 0x000003a000047882 */ /* 0x00cfe20000000000 */
[----:B------:R-:W-:Y:S01]  /*09b0*/  UMOV UR6, 0x400 ;  /* 0x0000040000067882 */ /* 0x000fe20000000000 */
[----:B------:R-:W-:Y:S01]  /*09c0*/  USEL UR4, UR4, 0x320, UP3 ;  /* 0x0000032004047887 */ /* 0x000fe20009800000 */
        /* <DEDUP_REMOVED lines=10> */
[----:B--2---:R4:W2:Y:S08]  /*0a70*/  SYNCS.EXCH.64 URZ, [UR6+0x90], UR8 ;  /* 0x0000900806ff75b2 */ /* 0x0048b00008000100 */
[----:B------:R4:W3:Y:S01]  /*0a80*/  SYNCS.EXCH.64 URZ, [UR6+0xa0], UR4 ;  /* 0x0000a00406ff75b2 */ /* 0x0008e20008000100 */
[----:B------:R4:W1:Y:S01]  /*0a90*/  SYNCS.EXCH.64 URZ, [UR6+0x98], UR8 ;  /* 0x0000980806ff75b2 */ /* 0x0008620008000100 */
[----:B------:R4:W1:Y:S02]  /*0aa0*/  SYNCS.EXCH.64 URZ, [UR6+0xa8], UR4 ;  /* 0x0000a80406ff75b2 */ /* 0x0008640008000100 */
[----:B----4-:R-:W-:Y:S01]  /*0ab0*/  NOP ;  /* 0x0000000000007918 */ /* 0x010fe20000000000 */
.L_x_12:
[----:B------:R-:W4:Y:S01]  /*0ac0*/  SHFL.IDX PT, R0, R87, RZ, 0x1f ;  /* 0x00001fff57007589 */ /* 0x000f2200000e0000 */
[----:B------:R-:W-:Y:S01]  /*0ad0*/  NOP ;  /* 0x0000000000007918 */ /* 0x000fe20000000000 */
[----:B----4-:R-:W-:-:S13]  /*0ae0*/  ISETP.NE.AND P0, PT, R0, 0x5, PT ;  /* 0x000000050000780c */ /* 0x010fda0003f05270 */
[----:B------:R-:W-:Y:S05]  /*0af0*/  @P0 BRA `(.L_x_13) ;  /* 0x0000000000540947 */ /* 0x000fea0003800000 */
[----:B--23--:R-:W-:Y:S01]  /*0b00*/  UMOV UR4, 0x400 ;  /* 0x0000040000047882 */ /* 0x00cfe20000000000 */
        /* <DEDUP_REMOVED lines=14> */
[----:B------:R4:W1:Y:S01]  /*0bf0*/  SYNCS.EXCH.64 URZ, [UR4+0xd8], UR8 ;  /* 0x0000d80804ff75b2 */ /* 0x0008620008000100 */
[----:B------:R4:W1:Y:S01]  /*0c00*/  SYNCS.EXCH.64 URZ, [UR4+0xc0], UR6 ;  /* 0x0000c00604ff75b2 */ /* 0x0008620008000100 */
[----:B------:R4:W1:Y:S01]  /*0c10*/  SYNCS.EXCH.64 URZ, [UR4+0xe0], UR8 ;  /* 0x0000e00804ff75b2 */ /* 0x0008620008000100 */
[----:B------:R4:W1:Y:S01]  /*0c20*/  SYNCS.EXCH.64 URZ, [UR4+0xc8], UR6 ;  /* 0x0000c80604ff75b2 */ /* 0x0008620008000100 */
[----:B------:R4:W1:Y:S02]  /*0c30*/  SYNCS.EXCH.64 URZ, [UR4+0xe8], UR8 ;  /* 0x0000e80804ff75b2 */ /* 0x0008640008000100 */
[----:B----4-:R-:W-:Y:S01]  /*0c40*/  NOP ;  /* 0x0000000000007918 */ /* 0x010fe20000000000 */
.L_x_13:
[----:B------:R-:W4:Y:S01]  /*0c50*/  SHFL.IDX PT, R0, R87, RZ, 0x1f ;  /* 0x00001fff57007589 */ /* 0x000f2200000e0000 */
[----:B------:R-:W-:Y:S01]  /*0c60*/  ISETP.NE.OR P1, PT, RZ, UR13, !P1 ;  /* 0x0000000dff007c0c */ /* 0x000fe2000cf25670 */
        /* <DEDUP_REMOVED lines=12> */
[----:B------:R4:W3:Y:S01]  /*0d30*/  SYNCS.EXCH.64 URZ, [UR4+0x100], UR6 ;  /* 0x0001000604ff75b2 */ /* 0x0008e20008000100 */
[----:B------:R4:W1:Y:S01]  /*0d40*/  SYNCS.EXCH.64 URZ, [UR4+0xf8], UR6 ;  /* 0x0000f80604ff75b2 */ /* 0x0008620008000100 */
[----:B------:R4:W1:Y:S02]  /*0d50*/  SYNCS.EXCH.64 URZ, [UR4+0x108], UR6 ;  /* 0x0001080604ff75b2 */ /* 0x0008640008000100 */
[----:B----4-:R-:W-:Y:S01]  /*0d60*/  NOP ;  /* 0x0000000000007918 */ /* 0x010fe20000000000 */
.L_x_14:
[----:B------:R-:W-:Y:S01]  /*0d70*/  VOTEU.ALL UP0, P1 ;  /* 0x0000000000ff7886 */ /* 0x000fe20000800000 */
[----:B--23--:R-:W-:Y:S01]  /*0d80*/  UMOV UR4, 0x20 ;  /* 0x0000002000047882 */ /* 0x00cfe20000000000 */
[----:B------:R-:W2:Y:S01]  /*0d90*/  LDCU UR7, c[0x0][0x36c] ;  /* 0x00006d80ff0777ac */ /* 0x000ea20008000800 */
[----:B------:R-:W-:Y:S01]  /*0da0*/  NOP ;  /* 0x0000000000007918 */ /* 0x000fe20000000000 */
[----:B------:R-:W-:Y:S01]  /*0db0*/  LOP3.LUT R0, R97, 0x1f, RZ, 0xc0, !PT ;  /* 0x0000001f61007812 */ /* 0x000fe200078ec0ff */
[----:B------:R-:W-:Y:S01]  /*0dc0*/  @!UP0 UMOV UR6, 0x400 ;  /* 0x0000040000068882 */ /* 0x000fe20000000000 */
[----:B------:R-:W-:-:S04]  /*0dd0*/  @!UP0 UIADD3 UR4, UPT, UPT, -UR4, 0x100000, URZ ;  /* 0x0010000004048890 */ /* 0x000fc8000fffe1ff */
[----:B------:R-:W-:Y:S02]  /*0de0*/  @!UP0 USHF.L.U32 UR5, UR4, 0xb, URZ ;  /* 0x0000000b04058899 */ /* 0x000fe400080006ff */
[----:B------:R-:W-:Y:S02]  /*0df0*/  @!UP0 USHF.L.U32 UR4, UR4, 0x1, URZ ;  /* 0x0000000104048899 */ /* 0x000fe400080006ff */
[----:B------:R-:W-:Y:S01]  /*0e00*/  @!UP0 ULEA UR6, UR58, UR6, 0x18 ;  /* 0x000000063a068291 */ /* 0x000fe2000f8ec0ff */
[----:B------:R-:W-:Y:S01]  /*0e10*/  VOTEU.ALL UP0, P1 ;  /* 0x0000000000ff7886 */ /* 0x000fe20000800000 */
[----:B------:R-:W-:Y:S02]  /*0e20*/  UISETP.NE.AND UP4, UPT, UR13, URZ, UPT ;  /* 0x000000ff0d00728c */ /* 0x000fe4000bf85270 */
[----:B--2---:R-:W-:Y:S01]  /*0e30*/  UISETP.EQ.U32.AND UP5, UPT, UR7, 0x1, UPT ;  /* 0x000000010700788c */ /* 0x004fe2000bfa2070 */
[----:B------:R-:W2:Y:S07]  /*0e40*/  FENCE.VIEW.ASYNC.S ;  /* 0x00000000000073c6 */ /* 0x000eae0000000000 */
[----:B--2---:R2:W3:Y:S01]  /*0e50*/  @!UP0 SYNCS.EXCH.64 URZ, [UR6+0x110], UR4 ;  /* 0x0001100406ff85b2 */ /* 0x0044e20008000100 */
[----:B------:R-:W-:Y:S05]  /*0e60*/  BRA.U !UP5, `(.L_x_15) ;  /* 0x000000010d087547 */ /* 0x000fea000b800000 */
[----:B-1-3--:R-:W-:Y:S01]  /*0e70*/  UCGABAR_ARV ;  /* 0x00000000000079c7 */ /* 0x00afe20008000000 */
[----:B------:R-:W-:Y:S05]  /*0e80*/  BRA `(.L_x_16) ;  /* 0x0000000000047947 */ /* 0x000fea0003800000 */
.L_x_15:
[----:B-1-3--:R-:W-:Y:S01]  /*0e90*/  NOP ;  /* 0x0000000000007918 */ /* 0x00afe20000000000 */
.L_x_16:
[----:B------:R-:W1:Y:S01]  /*0ea0*/  S2UR UR19, SR_CTAID.X ;  /* 0x00000000001379c3 */ /* 0x000e620000002500 */
[----:B------:R-:W-:-:S05]  /*0eb0*/  CS2R.32 R88, SR_CgaSize ;  /* 0x0000000000587805 */ /* 0x000fca0000008a00 */
[----:B------:R-:W-:-:S05]  /*0ec0*/  IMAD R88, R88, -0xa0, RZ ;  /* 0xffffff6058587824 */ /* 0x000fca00078e02ff */
[----:B--2---:R-:W-:-:S14]  /*0ed0*/  R2UR UR5, R88 ;  /* 0x00000000580572ca */ /* 0x004fdc00000e0000 */
[----:B------:R-:W2:Y:S01]  /*0ee0*/  LDCU UR5, c[0x0][UR5+0x2b0] ;  /* 0x00005600050577ac */ /* 0x000ea20008000800 */
[----:B------:R-:W-:-:S05]  /*0ef0*/  CS2R.32 R88, SR_CgaSize ;  /* 0x0000000000587805 */ /* 0x000fca0000008a00 */
[----:B------:R-:W-:-:S05]  /*0f00*/  IMAD R88, R88, -0xa0, RZ ;  /* 0xffffff6058587824 */ /* 0x000fca00078e02ff */
[----:B------:R-:W-:-:S14]  /*0f10*/  R2UR UR4, R88 ;  /* 0x00000000580472ca */ /* 0x000fdc00000e0000 */
[----:B------:R-:W3:Y:S01]  /*0f20*/  LDCU UR4, c[0x0][UR4+0x2b4] ;  /* 0x00005680040477ac */ /* 0x000ee20008000800 */
[----:B------:R-:W4:Y:S01]  /*0f30*/  S2UR UR7, SR_CTAID.Y ;  /* 0x00000000000779c3 */ /* 0x000f220000002600 */
[----:B------:R-:W-:-:S05]  /*0f40*/  CS2R.32 R88, SR_CgaSize ;  /* 0x0000000000587805 */ /* 0x000fca0000008a00 */
[----:B------:R-:W-:-:S05]  /*0f50*/  IMAD R88, R88, -0xa0, RZ ;  /* 0xffffff6058587824 */ /* 0x000fca00078e02ff */
[----:B------:R-:W-:-:S14]  /*0f60*/  R2UR UR8, R88 ;  /* 0x00000000580872ca */ /* 0x000fdc00000e0000 */
[----:B------:R-:W3:Y:S01]  /*0f70*/  LDCU UR8, c[0x0][UR8+0x2a0] ;  /* 0x00005400080877ac */ /* 0x000ee20008000800 */
[----:B------:R-:W-:Y:S01]  /*0f80*/  UISETP.GT.U32.AND UP0, UPT, UR47, 0xffff, UPT ;  /* 0x0000ffff2f00788c */ /* 0x000fe2000bf04070 */
[----:B------:R-:W3:Y:S01]  /*0f90*/  LDCU UR18, c[0x0][0xb24] ;  /* 0x00016480ff1277ac */ /* 0x000ee20008000800 */
[----:B------:R-:W1:Y:S01]  /*0fa0*/  S2UR UR36, SR_CTAID.Z ;  /* 0x00000000002479c3 */ /* 0x000e620000002700 */
[----:B------:R-:W-:-:S05]  /*0fb0*/  CS2R.32 R88, SR_CgaSize ;  /* 0x0000000000587805 */ /* 0x000fca0000008a00 */
[----:B------:R-:W-:-:S05]  /*0fc0*/  IMAD R88, R88, -0xa0, RZ ;  /* 0xffffff6058587824 */ /* 0x000fca00078e02ff */
[----:B------:R-:W-:-:S14]  /*0fd0*/  R2UR UR59, R88 ;  /* 0x00000000583b72ca */ /* 0x000fdc00000e0000 */
[----:B------:R-:W3:Y:S01]  /*0fe0*/  LDCU UR59, c[0x0][UR59+0x2a4] ;  /* 0x000054803b3b77ac */ /* 0x000ee20008000800 */
[----:B------:R-:W-:Y:S01]  /*0ff0*/  USHF.L.U32 UR28, UR58, 0xb, URZ ;  /* 0x0000000b3a1c7899 */ /* 0x000fe200080006ff */
[----:B-1----:R-:W-:Y:S01]  /*1000*/  I2FP.F32.U32 R3, UR19 ;  /* 0x0000001300037c45 */ /* 0x002fe20008201000 */
[----:B------:R-:W-:Y:S01]  /*1010*/  UMOV UR27, 0x5 ;  /* 0x00000005001b7882 */ /* 0x000fe20000000000 */
[----:B------:R-:W1:Y:S03]  /*1020*/  LDCU UR45, c[0x0][0xb24] ;  /* 0x00016480ff2d77ac */ /* 0x000e660008000800 */
[----:B--2---:R-:W-:Y:S01]  /*1030*/  FMUL R3, R3, UR5 ;  /* 0x0000000503037c20 */ /* 0x004fe20008400000 */
[----:B------:R-:W-:Y:S01]  /*1040*/  USEL UR5, UR47, 0xffff, !UP0 ;  /* 0x0000ffff2f057887 */ /* 0x000fe2000c000000 */
[----:B----4-:R-:W-:Y:S01]  /*1050*/  I2FP.F32.U32 R2, UR7 ;  /* 0x0000000700027c45 */ /* 0x010fe20008201000 */
[----:B------:R-:W2:Y:S03]  /*1060*/  LDCU UR26, c[0x0][0xb30] ;  /* 0x00016600ff1a77ac */ /* 0x000ea60008000800 */
[----:B------:R-:W4:Y:S01]  /*1070*/  F2I.U32.TRUNC.NTZ R3, R3 ;  /* 0x0000000300037305 */ /* 0x000f22000020f000 */
[----:B---3--:R-:W-:Y:S01]  /*1080*/  FMUL R2, R2, UR4 ;  /* 0x0000000402027c20 */ /* 0x008fe20008400000 */
[----:B------:R-:W-:-:S02]  /*1090*/  ULOP3.LUT UR24, UR5, 0xffff, URZ, 0xc0, !UPT ;  /* 0x0000ffff05187892 */ /* 0x000fc4000f8ec0ff */
[----:B------:R-:W-:Y:S01]  /*10a0*/  UISETP.GE.AND UP2, UPT, UR18, 0x1, UPT ;  /* 0x000000011200788c */ /* 0x000fe2000bf46270 */
[----:B------:R-:W-:-:S03]  /*10b0*/  UMOV UR32, UR7 ;  /* 0x0000000700207c82 */ /* 0x000fc60008000000 */
[----:B------:R-:W3:Y:S01]  /*10c0*/  F2I.U32.TRUNC.NTZ R2, R2 ;  /* 0x0000000200027305 */ /* 0x000ee2000020f000 */
[----:B------:R-:W-:Y:S01]  /*10d0*/  UMOV UR20, UR19 ;  /* 0x0000001300147c82 */ /* 0x000fe20008000000 */
[----:B----4-:R-:W-:Y:S02]  /*10e0*/  R2UR UR4, R3 ;  /* 0x00000000030472ca */ /* 0x010fe400000e0000 */
[----:B------:R-:W-:Y:S02]  /*10f0*/  PRMT R3, RZ, 0x7610, R3 ;  /* 0x00007610ff037816 */ /* 0x000fe40000000003 */
[----:B---3--:R-:W-:Y:S02]  /*1100*/  R2UR UR6, R2 ;  /* 0x00000000020672ca */ /* 0x008fe400000e0000 */
[----:B------:R-:W-:-:S07]  /*1110*/  PRMT R2, RZ, 0x7610, R2 ;  /* 0x00007610ff027816 */ /* 0x000fce0000000002 */
[----:B------:R-:W-:-:S04]  /*1120*/  UIADD3 UR5, UPT, UPT, -UR4, URZ, URZ ;  /* 0x000000ff04057290 */ /* 0x000fc8000fffe1ff */
[----:B------:R-:W-:Y:S02]  /*1130*/  UIMAD UR5, UR8, UR5, UR19 ;  /* 0x00000005080572a4 */ /* 0x000fe4000f8e0213 */
[----:B------:R-:W-:-:S04]  /*1140*/  UIADD3 UR4, UPT, UPT, -UR6, URZ, URZ ;  /* 0x000000ff06047290 */ /* 0x000fc8000fffe1ff */
[----:B------:R-:W-:Y:S01]  /*1150*/  IMAD.U32 R88, RZ, RZ, UR5 ;  /* 0x00000005ff587e24 */ /* 0x000fe2000f8e00ff */
[----:B------:R-:W-:Y:S01]  /*1160*/  UIMAD UR59, UR59, UR4, UR7 ;  /* 0x000000043b3b72a4 */ /* 0x000fe2000f8e0207 */
[----:B-12---:R-:W-:Y:S11]  /*1170*/  BRA.U UP4, `(.L_x_17) ;  /* 0x0000000104407547 */ /* 0x006ff6000b800000 */
[----:B------:R-:W-:-:S13]  /*1180*/  R2UR UR4, R88 ;  /* 0x00000000580472ca */ /* 0x000fda00000e0000 */
[----:B------:R-:W-:Y:S02]  /*1190*/  UISETP.GT.U32.AND UP0, UPT, UR4, 0x1, UPT ;  /* 0x000000010400788c */ /* 0x000fe4000bf04070 */
[----:B------:R-:W-:Y:S02]  /*11a0*/  ULOP3.LUT UR4, UR4, 0xfffffffe, URZ, 0xc0, !UPT ;  /* 0xfffffffe04047892 */ /* 0x000fe4000f8ec0ff */
[----:B------:R-:W-:Y:S02]  /*11b0*/  UISETP.NE.AND UP1, UPT, UR59, URZ, UP0 ;  /* 0x000000ff3b00728c */ /* 0x000fe40008725270 */
[----:B------:R-:W-:Y:S02]  /*11c0*/  UISETP.NE.AND UP0, UPT, UR59, 0x1, UP0 ;  /* 0x000000013b00788c */ /* 0x000fe40008705270 */
[----:B------:R-:W-:Y:S02]  /*11d0*/  USEL UR7, URZ, 0x1, UP1 ;  /* 0x00000001ff077887 */ /* 0x000fe40008800000 */
[----:B------:R-:W-:-:S02]  /*11e0*/  USEL UR6, URZ, 0x4, UP0 ;  /* 0x00000004ff067887 */ /* 0x000fc40008000000 */
[----:B------:R-:W-:Y:S02]  /*11f0*/  USEL UR5, URZ, 0x2, UP1 ;  /* 0x00000002ff057887 */ /* 0x000fe40008800000 */
[----:B------:R-:W-:Y:S02]  /*1200*/  ULEA UR4, UR59, UR4, 0x1 ;  /* 0x000000043b047291 */ /* 0x000fe4000f8e08ff */
[----:B------:R-:W-:Y:S02]  /*1210*/  USEL UR8, URZ, 0x8, UP0 ;  /* 0x00000008ff087887 */ /* 0x000fe40008000000 */
[----:B------:R-:W-:-:S03]  /*1220*/  UIADD3 UR5, UPT, UPT, UR5, UR6, UR7 ;  /* 0x0000000605057290 */ /* 0x000fc6000fffe007 */
[----:B------:R-:W-:Y:S01]  /*1230*/  UMOV UR6, 0x3 ;  /* 0x0000000300067882 */ /* 0x000fe20000000000 */
[----:B------:R-:W-:Y:S02]  /*1240*/  UIADD3 UR5, UPT, UPT, UR5, UR8, URZ ;  /* 0x0000000805057290 */ /* 0x000fe4000fffe0ff */
[----:B------:R-:W-:-:S04]  /*1250*/  USHF.L.U32 UR4, UR6, UR4, URZ ;  /* 0x0000000406047299 */ /* 0x000fc800080006ff */
[----:B------:R-:W-:Y:S02]  /*1260*/  MOV R3, UR5 ;  /* 0x0000000500037c02 */ /* 0x000fe40008000f00 */
[----:B------:R-:W-:Y:S02]  /*1270*/  IMAD.U32 R2, RZ, RZ, UR4 ;  /* 0x00000004ff027e24 */ /* 0x000fe4000f8e00ff */
.L_x_17:
[----:B------:R-:W-:Y:S05]  /*1280*/  BRA.U !UP2, `(.L_x_18) ;  /* 0x000000010ad07547 */ /* 0x000fea000b800000 */
[----:B------:R-:W1:Y:S01]  /*1290*/  LDCU.128 UR20, c[0x0][0xb10] ;  /* 0x00016200ff1477ac */ /* 0x000e620008000c00 */
[----:B------:R-:W2:Y:S01]  /*12a0*/  LDCU UR12, c[0x0][0x370] ;  /* 0x00006e00ff0c77ac */ /* 0x000ea20008000800 */
[----:B------:R-:W3:Y:S01]  /*12b0*/  LDCU UR5, c[0x0][0x374] ;  /* 0x00006e80ff0577ac */ /* 0x000ee20008000800 */
[----:B------:R-:W4:Y:S01]  /*12c0*/  LDCU UR25, c[0x0][0xb0c] ;  /* 0x00016180ff1977ac */ /* 0x000f220008000800 */
[----:B------:R-:W4:Y:S01]  /*12d0*/  LDCU UR4, c[0x0][0xb20] ;  /* 0x00016400ff0477ac */ /* 0x000f220008000800 */
[----:B------:R-:W4:Y:S01]  /*12e0*/  LDCU.64 UR16, c[0x0][0xb28] ;  /* 0x00016500ff1077ac */ /* 0x000f220008000a00 */
[----:B-1----:R-:W-:Y:S02]  /*12f0*/  UISETP.NE.AND UP0, UPT, UR22, 0x1, UPT ;  /* 0x000000011600788c */ /* 0x002fe4000bf05270 */
[----:B---3--:R-:W-:Y:S02]  /*1300*/  UIMAD.WIDE.U32 UR6, UR5, UR23, URZ ;  /* 0x00000017050672a5 */ /* 0x008fe4000f8e00ff */
[----:B--2---:R-:W-:-:S02]  /*1310*/  UIMAD.WIDE.U32 UR8, UR12, UR20, URZ ;  /* 0x000000140c0872a5 */ /* 0x004fc4000f8e00ff */
[----:B----4-:R-:W-:Y:S02]  /*1320*/  UISETP.NE.AND UP1, UPT, UR25, 0x1, UPT ;  /* 0x000000011900788c */ /* 0x010fe4000bf25270 */
[----:B------:R-:W-:Y:S01]  /*1330*/  UISETP.NE.AND UP2, UPT, UR18, 0x1, UPT ;  /* 0x000000011200788c */ /* 0x000fe2000bf45270 */
[----:B------:R-:W-:Y:S02]  /*1340*/  UMOV UR6, UR7 ;  /* 0x0000000700067c82 */ /* 0x000fe40008000000 */
[----:B------:R-:W-:Y:S01]  /*1350*/  UMOV UR8, UR9 ;  /* 0x0000000900087c82 */ /* 0x000fe20008000000 */
[----:B------:R-:W-:Y:S02]  /*1360*/  @UP0 USHF.R.U32.HI UR5, URZ, UR4, UR6 ;  /* 0x00000004ff050299 */ /* 0x000fe40008011606 */
[----:B------:R-:W-:Y:S02]  /*1370*/  UIMAD.WIDE.U32 UR14, UR32, UR23, URZ ;  /* 0x00000017200e72a5 */ /* 0x000fe4000f8e00ff */
[----:B------:R-:W-:-:S02]  /*1380*/  UIMAD.WIDE.U32 UR6, UR5, UR16, URZ ;  /* 0x00000010050672a5 */ /* 0x000fc4000f8e00ff */
[----:B------:R-:W-:Y:S02]  /*1390*/  @UP1 USHF.R.U32.HI UR12, URZ, UR21, UR8 ;  /* 0x00000015ff0c1299 */ /* 0x000fe40008011608 */
[----:B------:R-:W-:Y:S02]  /*13a0*/  UIMAD.WIDE.U32 UR10, UR19, UR20, URZ ;  /* 0x00000014130a72a5 */ /* 0x000fe4000f8e00ff */
[----:B------:R-:W-:Y:S01]  /*13b0*/  UIMAD.WIDE.U32 UR8, UR12, UR16, URZ ;  /* 0x000000100c0872a5 */ /* 0x000fe2000f8e00ff */
[----:B------:R-:W-:Y:S01]  /*13c0*/  UMOV UR14, UR15 ;  /* 0x0000000f000e7c82 */ /* 0x000fe20008000000 */
[----:B------:R-:W-:Y:S01]  /*13d0*/  UMOV UR6, UR7 ;  /* 0x0000000700067c82 */ /* 0x000fe20008000000 */
[----:B------:R-:W-:Y:S02]  /*13e0*/  USHF.R.U32.HI UR14, URZ, UR4, UR14 ;  /* 0x00000004ff0e7299 */ /* 0x000fe4000801160e */
[----:B------:R-:W-:Y:S01]  /*13f0*/  @UP2 USHF.R.U32.HI UR5, URZ, UR17, UR6 ;  /* 0x00000011ff052299 */ /* 0x000fe20008011606 */
[----:B------:R-:W-:-:S02]  /*1400*/  UMOV UR10, UR11 ;  /* 0x0000000b000a7c82 */ /* 0x000fc40008000000 */
[----:B------:R-:W-:Y:S01]  /*1410*/  UMOV UR6, UR9 ;  /* 0x0000000900067c82 */ /* 0x000fe20008000000 */
[----:B------:R-:W-:Y:S02]  /*1420*/  USHF.R.U32.HI UR10, URZ, UR21, UR10 ;  /* 0x00000015ff0a7299 */ /* 0x000fe4000801160a */
[----:B------:R-:W-:Y:S02]  /*1430*/  @UP2 USHF.R.U32.HI UR12, URZ, UR17, UR6 ;  /* 0x00000011ff0c2299 */ /* 0x000fe40008011606 */
[----:B------:R-:W-:Y:S02]  /*1440*/  USEL UR4, UR32, UR14, !UP0 ;  /* 0x0000000e20047287 */ /* 0x000fe4000c000000 */
[----:B------:R-:W-:Y:S02]  /*1450*/  UIMAD UR6, UR5, UR18, URZ ;  /* 0x00000012050672a4 */ /* 0x000fe4000f8e02ff */
[----:B------:R-:W-:Y:S02]  /*1460*/  USEL UR5, UR19, UR10, !UP1 ;  /* 0x0000000a13057287 */ /* 0x000fe4000c800000 */
[----:B------:R-:W-:-:S02]  /*1470*/  UIMAD UR8, UR12, UR18, URZ ;  /* 0x000000120c0872a4 */ /* 0x000fc4000f8e02ff */
[----:B------:R-:W-:Y:S02]  /*1480*/  UISETP.GE.AND UP0, UPT, UR4, UR6, UPT ;  /* 0x000000060400728c */ /* 0x000fe4000bf06270 */
[----:B------:R-:W-:Y:S02]  /*1490*/  UIMAD.WIDE.U32 UR6, UR4, UR16, URZ ;  /* 0x00000010040672a5 */ /* 0x000fe4000f8e00ff */
[----:B------:R-:W-:Y:S02]  /*14a0*/  UISETP.GE.OR UP0, UPT, UR5, UR8, UP0 ;  /* 0x000000080500728c */ /* 0x000fe40008706670 */
[----:B------:R-:W-:Y:S02]  /*14b0*/  UIMAD.WIDE.U32 UR8, UR5, UR16, URZ ;  /* 0x00000010050872a5 */ /* 0x000fe4000f8e00ff */
[----:B------:R-:W-:Y:S02]  /*14c0*/  USHF.R.U32.HI UR7, URZ, UR17, UR7 ;  /* 0x00000011ff077299 */ /* 0x000fe40008011607 */
[----:B------:R-:W-:-:S02]  /*14d0*/  UIADD3 UR10, UPT, UPT, -UR4, URZ, URZ ;  /* 0x000000ff040a7290 */ /* 0x000fc4000fffe1ff */
[----:B------:R-:W-:Y:S02]  /*14e0*/  USEL UR7, UR4, UR7, !UP2 ;  /* 0x0000000704077287 */ /* 0x000fe4000d000000 */
[----:B------:R-:W-:Y:S01]  /*14f0*/  UIADD3 UR20, UPT, UPT, -UR5, URZ, URZ ;  /* 0x000000ff05147290 */ /* 0x000fe2000fffe1ff */
[----:B------:R-:W-:Y:S01]  /*1500*/  @!UP0 UMOV UR6, UR9 ;  /* 0x0000000900068c82 */ /* 0x000fe20008000000 */
[----:B------:R-:W-:Y:S02]  /*1510*/  UIADD3 UR8, UPT, UPT, -UR7, URZ, URZ ;  /* 0x000000ff07087290 */ /* 0x000fe4000fffe1ff */
[----:B------:R-:W-:Y:S02]  /*1520*/  @!UP0 USHF.R.U32.HI UR6, URZ, UR17, UR6 ;  /* 0x00000011ff068299 */ /* 0x000fe40008011606 */
[----:B------:R-:W-:Y:S02]  /*1530*/  UIMAD UR8, UR18, UR8, UR4 ;  /* 0x00000008120872a4 */ /* 0x000fe4000f8e0204 */
[----:B------:R-:W-:-:S02]  /*1540*/  @!UP0 USEL UR6, UR5, UR6, !UP2 ;  /* 0x0000000605068287 */ /* 0x000fc4000d000000 */
[----:B------:R-:W-:Y:S02]  /*1550*/  UIMAD UR32, UR22, UR10, UR32 ;  /* 0x0000000a162072a4 */ /* 0x000fe4000f8e0220 */
[----:B------:R-:W-:Y:S02]  /*1560*/  @!UP0 UIADD3 UR7, UPT, UPT, UR7, -UR6, URZ ;  /* 0x8000000607078290 */ /* 0x000fe4000fffe0ff */
[----:B------:R-:W-:Y:S02]  /*1570*/  @!UP0 UIMAD UR6, UR8, UR12, UR6 ;  /* 0x0000000c080682a4 */ /* 0x000fe4000f8e0206 */
[----:B------:R-:W-:Y:S02]  /*1580*/  @!UP0 UIMAD UR4, UR7, UR18, UR5 ;  /* 0x00000012070482a4 */ /* 0x000fe4000f8e0205 */
[----:B------:R-:W-:Y:S02]  /*1590*/  UIMAD UR20, UR25, UR20, UR19 ;  /* 0x00000014191472a4 */ /* 0x000fe4000f8e0213 */
[----:B------:R-:W-:Y:S01]  /*15a0*/  UIMAD UR32, UR4, UR22, UR32 ;  /* 0x00000016042072a4 */ /* 0x000fe2000f8e0220 */
[----:B------:R-:W-:-:S02]  /*15b0*/  @!UP0 UMOV UR5, UR6 ;  /* 0x0000000600058c82 */ /* 0x000fc40008000000 */
[----:B------:R-:W-:-:S12]  /*15c0*/  UIMAD UR20, UR5, UR25, UR20 ;  /* 0x00000019051472a4 */ /* 0x000fd8000f8e0214 */
.L_x_18:
[----:B------:R-:W-:Y:S02]  /*15d0*/  UISETP.NE.AND UP1, UPT, UR26, 0x1, UPT ;  /* 0x000000011a00788c */ /* 0x000fe4000bf25270 */
[----:B------:R-:W-:Y:S02]  /*15e0*/  UISETP.NE.AND UP0, UPT, UR13, 0x2, UPT ;  /* 0x000000020d00788c */ /* 0x000fe4000bf05270 */
[----:B------:R-:W-:Y:S02]  /*15f0*/  ULOP3.LUT UR28, UR28, 0x1000, URZ, 0xc0, !UPT ;  /* 0x000010001c1c7892 */ /* 0x000fe4000f8ec0ff */
[----:B------:R-:W-:-:S03]  /*1600*/  USHF.L.U32 UR24, UR27, UR24, URZ ;  /* 0x000000181b187299 */ /* 0x000fc600080006ff */
[----:B------:R-:W-:Y:S09]  /*1610*/  BRA.U UP1, `(.L_x_19) ;  /* 0x0000000101447547 */ /* 0x000ff2000b800000 */
[----:B------:R-:W1:Y:S01]  /*1620*/  LDCU.128 UR8, c[0x0][0xb10] ;  /* 0x00016200ff0877ac */ /* 0x000e620008000c00 */
[----:B------:R-:W2:Y:S01]  /*1630*/  LDCU UR12, c[0x0][0xb0c] ;  /* 0x00016180ff0c77ac */ /* 0x000ea20008000800 */
[----:B------:R-:W3:Y:S01]  /*1640*/  LDCU UR14, c[0x0][0xb20] ;  /* 0x00016400ff0e77ac */ /* 0x000ee20008000800 */
[----:B-1----:R-:W-:Y:S02]  /*1650*/  UIMAD.WIDE.U32 UR6, UR20, UR8, URZ ;  /* 0x00000008140672a5 */ /* 0x002fe4000f8e00ff */
[----:B------:R-:W-:Y:S02]  /*1660*/  UIMAD.WIDE.U32 UR4, UR32, UR11, URZ ;  /* 0x0000000b200472a5 */ /* 0x000fe4000f8e00ff */
[----:B--2---:R-:W-:Y:S02]  /*1670*/  UISETP.NE.AND UP2, UPT, UR12, 0x1, UPT ;  /* 0x000000010c00788c */ /* 0x004fe4000bf45270 */
[----:B------:R-:W-:Y:S01]  /*1680*/  UISETP.NE.AND UP1, UPT, UR10, 0x1, UPT ;  /* 0x000000010a00788c */ /* 0x000fe2000bf25270 */
[----:B------:R-:W-:-:S02]  /*1690*/  UMOV UR6, UR7 ;  /* 0x0000000700067c82 */ /* 0x000fc40008000000 */
[----:B------:R-:W-:Y:S01]  /*16a0*/  UMOV UR4, UR5 ;  /* 0x0000000500047c82 */ /* 0x000fe20008000000 */
[----:B------:R-:W-:Y:S02]  /*16b0*/  USHF.R.U32.HI UR6, URZ, UR9, UR6 ;  /* 0x00000009ff067299 */ /* 0x000fe40008011606 */
[----:B---3--:R-:W-:Y:S02]  /*16c0*/  USHF.R.U32.HI UR4, URZ, UR14, UR4 ;  /* 0x0000000eff047299 */ /* 0x008fe40008011604 */
[----:B------:R-:W-:Y:S02]  /*16d0*/  USEL UR5, UR20, UR6, !UP2 ;  /* 0x0000000614057287 */ /* 0x000fe4000d000000 */
[----:B------:R-:W-:-:S04]  /*16e0*/  USEL UR4, UR32, UR4, !UP1 ;  /* 0x0000000420047287 */ /* 0x000fc8000c800000 */
[----:B------:R-:W-:Y:S02]  /*16f0*/  UIADD3 UR6, UPT, UPT, -UR4, UR5, URZ ;  /* 0x0000000504067290 */ /* 0x000fe4000fffe1ff */
[----:B------:R-:W-:Y:S02]  /*1700*/  UIADD3 UR4, UPT, UPT, UR4, -UR5, URZ ;  /* 0x8000000504047290 */ /* 0x000fe4000fffe0ff */
[----:B------:R-:W-:Y:S02]  /*1710*/  UIMAD UR32, UR6, UR10, UR32 ;  /* 0x0000000a062072a4 */ /* 0x000fe4000f8e0220 */
[----:B------:R-:W-:-:S12]  /*1720*/  UIMAD UR20, UR4, UR12, UR20 ;  /* 0x0000000c041472a4 */ /* 0x000fd8000f8e0214 */
.L_x_19:
[----:B------:R-:W-:Y:S05]  /*1730*/  BRA.U !UP5, `(.L_x_20) ;  /* 0x000000010d0c7547 */ /* 0x000fea000b800000 */
[----:B------:R-:W-:Y:S01]  /*1740*/  UCGABAR_WAIT ;  /* 0x0000000000007dc7 */ /* 0x000fe20008000000 */
[----:B------:R-:W-:Y:S01]  /*1750*/  CCTL.IVALL ;  /* 0x00000000ff00798f */ /* 0x000fe20002000000 */
[----:B------:R-:W-:Y:S05]  /*1760*/  BRA `(.L_x_21) ;  /* 0x0000000000047947 */ /* 0x000fea0003800000 */
.L_x_20:
[----:B------:R-:W-:Y:S06]  /*1770*/  BAR.SYNC.DEFER_BLOCKING 0x0 ;  /* 0x0000000000007b1d */ /* 0x000fec0000010000 */
.L_x_21:
[----:B------:R-:W-:Y:S05]  /*1780*/  BRA.U UP0, `(.L_x_22) ;  /* 0x0000001100dc7547 */ /* 0x000fea000b800000 */
[----:B------:R-:W1:Y:S01]  /*1790*/  LDCU UR6, c[0x0][0x38c] ;  /* 0x00007180ff0677ac */ /* 0x000e620008000800 */
[----:B------:R-:W-:Y:S01]  /*17a0*/  PLOP3.LUT P1, PT, PT, PT, UP3, 0x80, 0x8 ;  /* 0x000000000008781c */ /* 0x000fe20003f2f038 */
[----:B------:R-:W-:Y:S01]  /*17b0*/  IMAD.MOV.U32 R12, RZ, RZ, 0x1 ;  /* 0x00000001ff0c7424 */ /* 0x000fe200078e00ff */
[----:B------:R-:W-:Y:S01]  /*17c0*/  ISETP.NE.AND P2, PT, R0, RZ, P3 ;  /* 0x000000ff0000720c */ /* 0x000fe20001f45270 */
[----:B------:R-:W-:Y:S01]  /*17d0*/  USHF.L.U32 UR7, UR19, 0x6, URZ ;  /* 0x0000000613077899 */ /* 0x000fe200080006ff */
[----:B------:R-:W-:Y:S01]  /*17e0*/  PLOP3.LUT P1, PT, P1, PT, PT, 0x8, 0x80 ;  /* 0x000000000080781c */ /* 0x000fe20000f2e170 */
[----:B------:R-:W-:Y:S01]  /*17f0*/  UMOV UR8, 0x400 ;  /* 0x0000040000087882 */ /* 0x000fe20000000000 */
[----:B------:R-:W-:Y:S01]  /*1800*/  UISETP.NE.AND UP1, UPT, UR13, URZ, UPT ;  /* 0x000000ff0d00728c */ /* 0x000fe2000bf25270 */
[----:B------:R-:W-:Y:S01]  /*1810*/  CS2R R10, SRZ ;  /* 0x00000000000a7805 */ /* 0x000fe2000001ff00 */
[----:B------:R-:W-:Y:S01]  /*1820*/  USHF.L.U32 UR46, UR19, 0x7, URZ ;  /* 0x00000007132e7899 */ /* 0x000fe200080006ff */
[----:B------:R-:W-:Y:S01]  /*1830*/  IMAD.MOV.U32 R9, RZ, RZ, RZ ;  /* 0x000000ffff097224 */ /* 0x000fe200078e00ff */
[----:B------:R-:W-:Y:S01]  /*1840*/  ULEA UR13, UR58, UR8, 0x18 ;  /* 0x000000083a0d7291 */ /* 0x000fe2000f8ec0ff */
[----:B------:R-:W-:Y:S01]  /*1850*/  IMAD.MOV.U32 R8, RZ, RZ, 0x1 ;  /* 0x00000001ff087424 */ /* 0x000fe200078e00ff */
[----:B------:R-:W2:Y:S01]  /*1860*/  LDCU UR39, c[0x0][0x370] ;  /* 0x00006e00ff2777ac */ /* 0x000ea20008000800 */
[----:B------:R-:W3:Y:S01]  /*1870*/  LDCU.64 UR26, c[0x0][0x348] ;  /* 0x00006900ff1a77ac */ /* 0x000ee20008000a00 */
[----:B-1----:R-:W-:-:S02]  /*1880*/  UIADD3 UR5, UPT, UPT, UR6, 0x7f, URZ ;  /* 0x0000007f06057890 */ /* 0x002fc4000fffe0ff */
[----:B------:R-:W-:Y:S02]  /*1890*/  UIADD3 UR47, UPT, UPT, UR6, 0xfe, URZ ;  /* 0x000000fe062f7890 */ /* 0x000fe4000fffe0ff */
[----:B------:R-:W-:Y:S01]  /*18a0*/  USHF.R.S32.HI UR4, URZ, 0x1f, UR5 ;  /* 0x0000001fff047899 */ /* 0x000fe20008011405 */
[----:B------:R-:W1:Y:S03]  /*18b0*/  LDCU UR38, c[0x0][0x374] ;  /* 0x00006e80ff2677ac */ /* 0x000e660008000800 */
[----:B------:R-:W-:Y:S02]  /*18c0*/  ULEA.HI UR4, UR4, UR5, URZ, 0x7 ;  /* 0x0000000504047291 */ /* 0x000fe4000f8f38ff */
[----:B------:R-:W-:Y:S02]  /*18d0*/  UIADD3 UR5, UPT, UPT, UR6, -0x1, URZ ;  /* 0xffffffff06057890 */ /* 0x000fe4000fffe0ff */
[----:B------:R-:W-:-:S02]  /*18e0*/  USHF.R.S32.HI UR41, URZ, 0x7, UR4 ;  /* 0x00000007ff297899 */ /* 0x000fc40008011404 */
[----:B------:R-:W-:Y:S02]  /*18f0*/  UISETP.GE.U32.AND UP2, UPT, UR5, -0xff, UPT ;  /* 0xffffff010500788c */ /* 0x000fe4000bf46070 */
[----:B------:R-:W-:Y:S02]  /*1900*/  UISETP.LT.U32.AND UP0, UPT, UR41, 0x4, UPT ;  /* 0x000000042900788c */ /* 0x000fe4000bf01070 */
[----:B------:R-:W-:Y:S02]  /*1910*/  ULOP3.LUT UR5, UR7, 0x40, URZ, 0xc0, !UPT ;  /* 0x0000004007057892 */ /* 0x000fe4000f8ec0ff */
[----:B------:R-:W-:Y:S02]  /*1920*/  USEL UR40, UR41, 0x4, UP0 ;  /* 0x0000000429287887 */ /* 0x000fe40008000000 */
[----:B------:R-:W-:Y:S02]  /*1930*/  ULOP3.LUT UR46, UR46, 0x80, URZ, 0xc0, !UPT ;  /* 0x000000802e2e7892 */ /* 0x000fe4000f8ec0ff */
[----:B------:R-:W-:-:S02]  /*1940*/  UIADD3 UR4, UPT, UPT, UR40, -0x1, URZ ;  /* 0xffffffff28047890 */ /* 0x000fc4000fffe0ff */
[----:B------:R-:W-:Y:S02]  /*1950*/  @UP2 UIADD3 UR4, UPT, UPT, UR40, URZ, URZ ;  /* 0x000000ff28042290 */ /* 0x000fe4000fffe0ff */
[----:B------:R-:W-:Y:S02]  /*1960*/  USEL UR21, UR53, 0x2, UP1 ;  /* 0x0000000235157887 */ /* 0x000fe40008800000 */
[----:B------:R-:W-:Y:S02]  /*1970*/  UIADD3 UR30, UPT, UPT, UR13, 0x6300, UR28 ;  /* 0x000063000d1e7890 */ /* 0x000fe4000fffe01c */
[----:B------:R-:W-:Y:S02]  /*1980*/  ULEA.HI UR43, UR28, UR5, URZ, 0x19 ;  /* 0x000000051c2b7291 */ /* 0x000fe4000f8fc8ff */
[----:B------:R-:W-:Y:S02]  /*1990*/  UIADD3 UR44, UPT, UPT, UR41, -UR40, URZ ;  /* 0x80000028292c7290 */ /* 0x000fe4000fffe0ff */
[----:B------:R-:W-:-:S02]  /*19a0*/  UIADD3 UR29, UPT, UPT, UR4, 0x1, URZ ;  /* 0x00000001041d7890 */ /* 0x000fc4000fffe0ff */
[----:B------:R-:W-:Y:S01]  /*19b0*/  UIADD3 UR42, UPT, UPT, -UR4, URZ, URZ ;  /* 0x000000ff042a7290 */ /* 0x000fe2000fffe1ff */
[----:B-123--:R-:W-:-:S11]  /*19c0*/  UMOV UR6, URZ ;  /* 0x000000ff00067c82 */ /* 0x00efd60008000000 */
.L_x_42:
[----:B------:R-:W-:-:S09]  /*19d0*/  UISETP.NE.AND UP0, UPT, UR58, URZ, UPT ;  /* 0x000000ff3a00728c */ /* 0x000fd2000bf05270 */
[----:B-1----:R-:W-:Y:S05]  /*19e0*/  BRA.U UP0, `(.L_x_23) ;  /* 0x0000000100287547 */ /* 0x002fea000b800000 */
[----:B------:R-:W-:Y:S02]  /*19f0*/  LEA R0, R9, UR13, 0x3 ;  /* 0x0000000d09007c11 */ /* 0x000fe4000f8e18ff */
[----:B------:R-:W-:-:S04]  /*1a00*/  SHF.L.U32 R3, R8, 0x1f, RZ ;  /* 0x0000001f08037819 */ /* 0x000fc800000006ff */
[----:B------:R-:W1:Y:S02]  /*1a10*/  SYNCS.PHASECHK.TRANS64.TRYWAIT P0, [R0+URZ+0x100], R3 ;  /* 0x00010003000075a7 */ /* 0x000e6400080011ff */
[----:B-1----:R-:W-:Y:S05]  /*1a20*/  @!P0 BRA `(.L_x_24) ;  /* 0x00000084002c8947 */ /* 0x002fea0003800000 */
.L_x_143:
[----:B------:R2:W-:Y:S01]  /*1a30*/  SYNCS.ARRIVE.TRANS64.A1T0 RZ, [R0+URZ+0xf0], RZ ;  /* 0x0000f0ff00ff79a7 */ /* 0x0005e200081000ff */
[----:B------:R-:W-:-:S05]  /*1a40*/  VIADD R9, R9, 0x1 ;  /* 0x0000000109097836 */ /* 0x000fca0000000000 */
[----:B------:R-:W-:-:S04]  /*1a50*/  ISETP.NE.AND P0, PT, R9, 0x2, PT ;  /* 0x000000020900780c */ /* 0x000fc80003f05270 */
[----:B-1----:R-:W-:Y:S02]  /*1a60*/  SEL R3, RZ, 0x1, P0 ;  /* 0x00000001ff037807 */ /* 0x002fe40000000000 */
[----:B------:R-:W-:Y:S02]  /*1a70*/  SEL R9, R9, RZ, P0 ;  /* 0x000000ff09097207 */ /* 0x000fe40000000000 */
[----:B------:R-:W-:-:S07]  /*1a80*/  LOP3.LUT R8, R8, R3, RZ, 0x3c, !PT ;  /* 0x0000000308087212 */ /* 0x000fce00078e3cff */
.L_x_23:
[----:B------:R-:W-:Y:S01]  /*1a90*/  ULEA UR4, UR6, UR13, 0x3 ;  /* 0x0000000d06047291 */ /* 0x000fe2000f8e18ff */
[----:B--2---:R-:W-:Y:S01]  /*1aa0*/  SHF.L.U32 R0, R12, 0x1f, RZ ;  /* 0x0000001f0c007819 */ /* 0x004fe200000006ff */
[----:B------:R-:W-:Y:S02]  /*1ab0*/  UISETP.GE.U32.AND UP0, UPT, UR47, 0xff, UPT ;  /* 0x000000ff2f00788c */ /* 0x000fe4000bf06070 */
[----:B------:R-:W-:Y:S01]  /*1ac0*/  ULEA UR11, UR32, UR46, 0x8 ;  /* 0x0000002e200b7291 */ /* 0x000fe2000f8e40ff */
[----:B------:R-:W-:-:S04]  /*1ad0*/  UMOV UR7, URZ ;  /* 0x000000ff00077c82 */ /* 0x000fc80008000000 */
[----:B------:R1:W2:Y:S01]  /*1ae0*/  SYNCS.PHASECHK.TRANS64.TRYWAIT P0, [UR4+0x20], R0 ;  /* 0x00002000ff0075a7 */ /* 0x0002a20008001104 */
[----:B------:R-:W-:-:S04]  /*1af0*/  ULEA.HI UR4, UR20, UR20, URZ, 0x1 ;  /* 0x0000001414047291 */ /* 0x000fc8000f8f08ff */
[----:B------:R-:W-:-:S04]  /*1b00*/  USHF.L.U32 UR4, UR4, 0x6, URZ ;  /* 0x0000000604047899 */ /* 0x000fc800080006ff */
[----:B------:R-:W-:-:S04]  /*1b10*/  ULOP3.LUT UR35, UR4, 0xffffff80, URZ, 0xc0, !UPT ;  /* 0xffffff8004237892 */ /* 0x000fc8000f8ec0ff */
[----:B------:R-:W-:Y:S01]  /*1b20*/  UIADD3 UR35, UPT, UPT, UR43, UR35, URZ ;  /* 0x000000232b237290 */ /* 0x000fe2000fffe0ff */
[----:B------:R-:W-:Y:S11]  /*1b30*/  BRA.U !UP0, `(.L_x_25) ;  /* 0x0000000108c47547 */ /* 0x000ff6000b800000 */
[----:B------:R-:W-:Y:S01]  /*1b40*/  UMOV UR16, UR42 ;  /* 0x0000002a00107c82 */ /* 0x000fe20008000000 */
[----:B------:R-:W-:Y:S01]  /*1b50*/  UMOV UR4, UR6 ;  /* 0x0000000600047c82 */ /* 0x000fe20008000000 */
[----:B------:R-:W-:-:S05]  /*1b60*/  UMOV UR34, URZ ;  /* 0x000000ff00227c82 */ /* 0x000fca0008000000 */
.L_x_31:
[----:B------:R-:W-:Y:S01]  /*1b70*/  ULEA UR33, UR4, UR13, 0x3 ;  /* 0x0000000d04217291 */ /* 0x000fe2000f8e18ff */
[----:B------:R-:W-:Y:S01]  /*1b80*/  @P3 MOV R2, 0xc000 ;  /* 0x0000c00000023802 */ /* 0x000fe20000000f00 */
[----:B--234-:R-:W-:Y:S10]  /*1b90*/  @P0 BRA `(.L_x_26) ;  /* 0x00000000000c0947 */ /* 0x01cff40003800000 */
[----:B------:R-:W-:-:S04]  /*1ba0*/  SHF.L.U32 R3, R12, 0x1f, RZ ;  /* 0x0000001f0c037819 */ /* 0x000fc800000006ff */
[----:B------:R-:W2:Y:S02]  /*1bb0*/  SYNCS.PHASECHK.TRANS64.TRYWAIT P0, [UR33+0x20], R3 ;  /* 0x00002003ff0075a7 */ /* 0x000ea40008001121 */
[----:B--2---:R-:W-:Y:S05]  /*1bc0*/  @!P0 BRA `(.L_x_27) ;  /* 0x0000008000d88947 */ /* 0x004fea0003800000 */
.L_x_26:
[----:B------:R2:W-:Y:S01]  /*1bd0*/  @P3 SYNCS.ARRIVE.TRANS64 RZ, [UR33], R2 ;  /* 0x00000002ffff39a7 */ /* 0x0005e20008000021 */
[----:B------:R-:W-:Y:S02]  /*1be0*/  ULOP3.LUT UR5, UR21, 0x2, URZ, 0xfc, !UPT ;  /* 0x0000000215057892 */ /* 0x000fe4000f8efcff */
[----:B------:R-:W-:Y:S02]  /*1bf0*/  UIADD3 UR16, UPT, UPT, UR16, 0x1, URZ ;  /* 0x0000000110107890 */ /* 0x000fe4000fffe0ff */
[----:B------:R-:W-:Y:S02]  /*1c00*/  UISETP.NE.AND UP0, UPT, UR5, 0x2, UPT ;  /* 0x000000020500788c */ /* 0x000fe4000bf05270 */
[----:B------:R-:W-:-:S07]  /*1c10*/  UISETP.NE.AND UP2, UPT, UR16, 0x1, UPT ;  /* 0x000000011000788c */ /* 0x000fce000bf45270 */
[----:B------:R-:W-:Y:S05]  /*1c20*/  BRA.U UP0, `(.L_x_28) ;  /* 0x0000000100047547 */ /* 0x000fea000b800000 */
[----:B------:R-:W-:Y:S05]  /*1c30*/  BPT.TRAP 0x1 ;  /* 0x000000040000795c */ /* 0x000fea0000300000 */
.L_x_28:
[----:B------:R-:W-:Y:S04]  /*1c40*/  BSSY.RECONVERGENT B0, `(.L_x_29) ;  /* 0x0000003000007945 */ /* 0x000fe80003800200 */
[----:B------:R-:W-:Y:S05]  /*1c50*/  @!P2 BRA `(.L_x_30) ;  /* 0x000000000004a947 */ /* 0x000fea0003800000 */
[----:B------:R-:W-:Y:S05]  /*1c60*/  BPT.TRAP 0x1 ;  /* 0x000000040000795c */ /* 0x000fea0000300000 */
.L_x_30:
[----:B------:R-:W-:Y:S05]  /*1c70*/  BSYNC.RECONVERGENT B0 ;  /* 0x0000000000007941 */ /* 0x000fea0003800200 */
.L_x_29:
[----:B------:R-:W-:Y:S02]  /*1c80*/  UIADD3 UR5, UPT, UPT, UR4, 0x1, URZ ;  /* 0x0000000104057890 */ /* 0x000fe4000fffe0ff */
[----:B------:R-:W-:Y:S02]  /*1c90*/  ULEA UR32, UR4, UR28, 0xd ;  /* 0x0000001c04207291 */ /* 0x000fe4000f8e68ff */
[----:B------:R-:W-:Y:S02]  /*1ca0*/  UISETP.NE.AND UP0, UPT, UR5, 0x4, UPT ;  /* 0x000000040500788c */ /* 0x000fe4000bf05270 */
[----:B------:R-:W-:Y:S02]  /*1cb0*/  UIADD3 UR14, UP1, UPT, UR26, 0x80, URZ ;  /* 0x000000801a0e7890 */ /* 0x000fe4000ff3e0ff */
[----:B------:R-:W-:Y:S02]  /*1cc0*/  USEL UR7, URZ, 0x1, UP0 ;  /* 0x00000001ff077887 */ /* 0x000fe40008000000 */
[----:B------:R-:W-:-:S02]  /*1cd0*/  USEL UR6, UR5, URZ, UP0 ;  /* 0x000000ff05067287 */ /* 0x000fc40008000000 */
[----:B------:R-:W-:Y:S02]  /*1ce0*/  ULEA UR8, UR4, UR13, 0xe ;  /* 0x0000000d04087291 */ /* 0x000fe4000f8e70ff */
[----:B------:R-:W-:Y:S01]  /*1cf0*/  ULEA UR5, UR6, UR13, 0x3 ;  /* 0x0000000d06057291 */ /* 0x000fe2000f8e18ff */
[----:B------:R-:W-:Y:S01]  /*1d00*/  LOP3.LUT R12, R12, UR7, RZ, 0x3c, !PT ;  /* 0x000000070c0c7c12 */ /* 0x000fe2000f8e3cff */
[----:B------:R-:W-:Y:S02]  /*1d10*/  UIADD3 UR4, UP0, UPT, UR26, 0x180, URZ ;  /* 0x000001801a047890 */ /* 0x000fe4000ff1e0ff */
[----:B------:R-:W-:Y:S01]  /*1d20*/  ULOP3.LUT UR33, UR33, 0xfefffff8, URZ, 0xc0, !UPT ;  /* 0xfefffff821217892 */ /* 0x000fe2000f8ec0ff */
[----:B-1----:R-:W-:Y:S01]  /*1d30*/  SHF.L.U32 R0, R12, 0x1f, RZ ;  /* 0x0000001f0c007819 */ /* 0x002fe200000006ff */
[----:B------:R-:W-:Y:S02]  /*1d40*/  UIADD3.X UR15, UPT, UPT, URZ, UR27, URZ, UP1, !UPT ;  /* 0x0000001bff0f7290 */ /* 0x000fe40008ffe4ff */
[----:B------:R-:W-:Y:S01]  /*1d50*/  UIADD3 UR32, UPT, UPT, UR13, 0x6300, UR32 ;  /* 0x000063000d207890 */ /* 0x000fe2000fffe020 */
[----:B------:R3:W4:Y:S01]  /*1d60*/  SYNCS.PHASECHK.TRANS64.TRYWAIT P0, [UR5+0x20], R0 ;  /* 0x00002000ff0075a7 */ /* 0x0007220008001105 */
[----:B------:R-:W-:-:S02]  /*1d70*/  UPRMT UR7, URZ, 0x5410, UR24 ;  /* 0x00005410ff077896 */ /* 0x000fc40008000018 */
[----:B------:R-:W-:Y:S02]  /*1d80*/  UIADD3 UR8, UPT, UPT, UR8, 0xe300, URZ ;  /* 0x0000e30008087890 */ /* 0x000fe4000fffe0ff */
[----:B------:R-:W-:Y:S01]  /*1d90*/  UIADD3.X UR5, UPT, UPT, URZ, UR27, URZ, UP0, !UPT ;  /* 0x0000001bff057290 */ /* 0x000fe200087fe4ff */
[----:B------:R-:W-:Y:S01]  /*1da0*/  UMOV UR18, 0x0 ;  /* 0x0000000000127882 */ /* 0x000fe20000000000 */
[----:B------:R-:W-:Y:S01]  /*1db0*/  UMOV UR19, 0x10000000 ;  /* 0x1000000000137882 */ /* 0x000fe20000000000 */
[----:B------:R-:W-:Y:S01]  /*1dc0*/  UMOV UR10, UR34 ;  /* 0x00000022000a7c82 */ /* 0x000fe20008000000 */
[----:B------:R-:W-:Y:S01]  /*1dd0*/  UMOV UR12, UR36 ;  /* 0x00000024000c7c82 */ /* 0x000fe20008000000 */
[----:B------:R-:W-:Y:S01]  /*1de0*/  UMOV UR9, UR33 ;  /* 0x0000002100097c82 */ /* 0x000fe20008000000 */
[----:B------:R1:W-:Y:S03]  /*1df0*/  UTMALDG.3D.MULTICAST.2CTA [UR32], [UR14], UR7, desc[UR18] ;  /* 0x000012200e0073b4 */ /* 0x0003e60008211807 */
[----:B------:R2:W-:Y:S01]  /*1e00*/  UTMALDG.3D.2CTA [UR8], [UR4], desc[UR18] ;  /* 0x00001208040075b4 */ /* 0x0005e20008211000 */
[----:B-1----:R-:W-:Y:S01]  /*1e10*/  UIADD3 UR34, UPT, UPT, UR34, 0x80, URZ ;  /* 0x0000008022227890 */ /* 0x002fe2000fffe0ff */
[----:B------:R-:W-:Y:S01]  /*1e20*/  UMOV UR7, UR29 ;  /* 0x0000001d00077c82 */ /* 0x000fe20008000000 */
[----:B--2---:R-:W-:Y:S01]  /*1e30*/  UMOV UR4, UR6 ;  /* 0x0000000600047c82 */ /* 0x004fe20008000000 */
[----:B------:R-:W-:Y:S09]  /*1e40*/  BRA.U UP2, `(.L_x_31) ;  /* 0xfffffffd02487547 */ /* 0x000ff2000b83ffff */
.L_x_25:
[----:B------:R-:W-:Y:S01]  /*1e50*/  ULEA UR4, UR6, UR13, 0x3 ;  /* 0x0000000d06047291 */ /* 0x000fe2000f8e18ff */
[----:B-1-3--:R-:W-:Y:S01]  /*1e60*/  SHF.L.U32 R0, R12, 0x1f, RZ ;  /* 0x0000001f0c007819 */ /* 0x00afe200000006ff */
[----:B------:R-:W-:Y:S01]  /*1e70*/  @!P1 SYNCS.ARRIVE.TRANS64.A1T0 RZ, [UR13+0x88], RZ ;  /* 0x000088ffffff99a7 */ /* 0x000fe2000810000d */
[----:B------:R-:W-:-:S06]  /*1e80*/  UISETP.GT.AND UP0, UPT, UR41, UR40, UPT ;  /* 0x000000282900728c */ /* 0x000fcc000bf04270 */
[----:B--2-4-:R1:W2:Y:S03]  /*1e90*/  SYNCS.PHASECHK.TRANS64.TRYWAIT P0, [UR4+0x20], R0 ;  /* 0x00002000ff0075a7 */ /* 0x0142a60008001104 */
[----:B------:R-:W-:Y:S05]  /*1ea0*/  BRA.U !UP0, `(.L_x_32) ;  /* 0x0000000108c07547 */ /* 0x000fea000b800000 */
[----:B------:R-:W-:Y:S01]  /*1eb0*/  UIADD3 UR25, UPT, UPT, UR44, UR7, URZ ;  /* 0x000000072c197290 */ /* 0x000fe2000fffe0ff */
[----:B------:R-:W-:-:S11]  /*1ec0*/  UMOV UR4, UR6 ;  /* 0x0000000600047c82 */ /* 0x000fd60008000000 */
.L_x_38:
[----:B------:R-:W-:Y:S01]  /*1ed0*/  ULEA UR17, UR4, UR13, 0x3 ;  /* 0x0000000d04117291 */ /* 0x000fe2000f8e18ff */
[----:B--2---:R-:W-:Y:S01]  /*1ee0*/  @P3 MOV R2, 0xc000 ;  /* 0x0000c00000023802 */ /* 0x004fe20000000f00 */
[----:B--2-4-:R-:W-:Y:S10]  /*1ef0*/  @P0 BRA `(.L_x_33) ;  /* 0x00000000000c0947 */ /* 0x014ff40003800000 */
[----:B------:R-:W-:-:S04]  /*1f00*/  SHF.L.U32 R3, R12, 0x1f, RZ ;  /* 0x0000001f0c037819 */ /* 0x000fc800000006ff */
[----:B------:R-:W2:Y:S02]  /*1f10*/  SYNCS.PHASECHK.TRANS64.TRYWAIT P0, [UR17+0x20], R3 ;  /* 0x00002003ff0075a7 */ /* 0x000ea40008001111 */
[----:B--2---:R-:W-:Y:S05]  /*1f20*/  @!P0 BRA `(.L_x_34) ;  /* 0x0000008000188947 */ /* 0x004fea0003800000 */
.L_x_33:
[----:B------:R2:W-:Y:S01]  /*1f30*/  @P3 SYNCS.ARRIVE.TRANS64 RZ, [UR17], R2 ;  /* 0x00000002ffff39a7 */ /* 0x0005e20008000011 */
[----:B------:R-:W-:-:S04]  /*1f40*/  ULOP3.LUT UR5, UR21, 0x2, URZ, 0xfc, !UPT ;  /* 0x0000000215057892 */ /* 0x000fc8000f8efcff */
[----:B------:R-:W-:-:S09]  /*1f50*/  UISETP.NE.AND UP0, UPT, UR5, 0x2, UPT ;  /* 0x000000020500788c */ /* 0x000fd2000bf05270 */
[----:B------:R-:W-:Y:S05]  /*1f60*/  BRA.U UP0, `(.L_x_35) ;  /* 0x0000000100047547 */ /* 0x000fea000b800000 */
[----:B------:R-:W-:Y:S05]  /*1f70*/  BPT.TRAP 0x1 ;  /* 0x000000040000795c */ /* 0x000fea0000300000 */
.L_x_35:
[----:B------:R-:W-:Y:S04]  /*1f80*/  BSSY.RECONVERGENT B0, `(.L_x_36) ;  /* 0x0000003000007945 */ /* 0x000fe80003800200 */
[----:B------:R-:W-:Y:S05]  /*1f90*/  @!P2 BRA `(.L_x_37) ;  /* 0x000000000004a947 */ /* 0x000fea0003800000 */
[----:B------:R-:W-:Y:S05]  /*1fa0*/  BPT.TRAP 0x1 ;  /* 0x000000040000795c */ /* 0x000fea0000300000 */
.L_x_37:
[----:B------:R-:W-:Y:S05]  /*1fb0*/  BSYNC.RECONVERGENT B0 ;  /* 0x0000000000007941 */ /* 0x000fea0003800200 */
.L_x_36:
[----:B------:R-:W-:Y:S02]  /*1fc0*/  UIADD3 UR5, UPT, UPT, UR4, 0x1, URZ ;  /* 0x0000000104057890 */ /* 0x000fe4000fffe0ff */
[----:B------:R-:W-:Y:S02]  /*1fd0*/  UIADD3 UR14, UP1, UPT, UR26, 0x80, URZ ;  /* 0x000000801a0e7890 */ /* 0x000fe4000ff3e0ff */
[----:B------:R-:W-:Y:S02]  /*1fe0*/  UISETP.NE.AND UP0, UPT, UR5, 0x4, UPT ;  /* 0x000000040500788c */ /* 0x000fe4000bf05270 */
[----:B------:R-:W-:Y:S02]  /*1ff0*/  ULEA UR16, UR4, UR30, 0xd ;  /* 0x0000001e04107291 */ /* 0x000fe4000f8e68ff */
[----:B------:R-:W-:Y:S02]  /*2000*/  USEL UR8, URZ, 0x1, UP0 ;  /* 0x00000001ff087887 */ /* 0x000fe40008000000 */
[----:B------:R-:W-:-:S02]  /*2010*/  USEL UR6, UR5, URZ, UP0 ;  /* 0x000000ff05067287 */ /* 0x000fc40008000000 */
[----:B------:R-:W-:Y:S02]  /*2020*/  UIADD3 UR22, UP0, UPT, UR26, 0x180, URZ ;  /* 0x000001801a167890 */ /* 0x000fe4000ff1e0ff */
[----:B------:R-:W-:Y:S01]  /*2030*/  LOP3.LUT R12, R12, UR8, RZ, 0x3c, !PT ;  /* 0x000000080c0c7c12 */ /* 0x000fe2000f8e3cff */
[----:B------:R-:W-:Y:S02]  /*2040*/  ULEA UR8, UR4, UR13, 0xe ;  /* 0x0000000d04087291 */ /* 0x000fe4000f8e70ff */
[----:B------:R-:W-:Y:S01]  /*2050*/  ULEA UR5, UR6, UR13, 0x3 ;  /* 0x0000000d06057291 */ /* 0x000fe2000f8e18ff */
[----:B-1----:R-:W-:Y:S01]  /*2060*/  SHF.L.U32 R0, R12, 0x1f, RZ ;  /* 0x0000001f0c007819 */ /* 0x002fe200000006ff */
[----:B------:R-:W-:Y:S02]  /*2070*/  USHF.L.U32 UR18, UR7, 0x7, URZ ;  /* 0x0000000707127899 */ /* 0x000fe400080006ff */
[----:B------:R-:W-:Y:S02]  /*2080*/  ULOP3.LUT UR17, UR17, 0xfefffff8, URZ, 0xc0, !UPT ;  /* 0xfefffff811117892 */ /* 0x000fe4000f8ec0ff */
[----:B------:R-:W-:-:S02]  /*2090*/  UIADD3.X UR15, UPT, UPT, URZ, UR27, URZ, UP1, !UPT ;  /* 0x0000001bff0f7290 */ /* 0x000fc40008ffe4ff */
[----:B------:R-:W-:Y:S01]  /*20a0*/  UPRMT UR4, URZ, 0x5410, UR24 ;  /* 0x00005410ff047896 */ /* 0x000fe20008000018 */
[----:B------:R3:W4:Y:S01]  /*20b0*/  SYNCS.PHASECHK.TRANS64.TRYWAIT P0, [UR5+0x20], R0 ;  /* 0x00002000ff0075a7 */ /* 0x0007220008001105 */
[----:B------:R-:W-:Y:S02]  /*20c0*/  UIADD3 UR8, UPT, UPT, UR8, 0xe300, URZ ;  /* 0x0000e30008087890 */ /* 0x000fe4000fffe0ff */
[----:B------:R-:W-:Y:S01]  /*20d0*/  UIADD3.X UR23, UPT, UPT, URZ, UR27, URZ, UP0, !UPT ;  /* 0x0000001bff177290 */ /* 0x000fe200087fe4ff */
[----:B------:R-:W-:Y:S01]  /*20e0*/  UMOV UR32, 0x0 ;  /* 0x0000000000207882 */ /* 0x000fe20000000000 */
[----:B------:R-:W-:Y:S01]  /*20f0*/  UMOV UR33, 0x10000000 ;  /* 0x1000000000217882 */ /* 0x000fe20000000000 */
[----:B------:R-:W-:Y:S01]  /*2100*/  UMOV UR19, UR35 ;  /* 0x0000002300137c82 */ /* 0x000fe20008000000 */
[----:B------:R-:W-:Y:S01]  /*2110*/  UMOV UR20, UR36 ;  /* 0x0000002400147c82 */ /* 0x000fe20008000000 */
[----:B------:R-:W-:Y:S01]  /*2120*/  UMOV UR12, UR36 ;  /* 0x00000024000c7c82 */ /* 0x000fe20008000000 */
[----:B------:R-:W-:Y:S01]  /*2130*/  UMOV UR9, UR17 ;  /* 0x0000001100097c82 */ /* 0x000fe20008000000 */
[----:B------:R-:W-:Y:S01]  /*2140*/  UMOV UR10, UR18 ;  /* 0x00000012000a7c82 */ /* 0x000fe20008000000 */
[----:B------:R1:W-:Y:S01]  /*2150*/  UTMALDG.3D.MULTICAST.2CTA [UR16], [UR14], UR4, desc[UR32] ;  /* 0x000020100e0073b4 */ /* 0x0003e20008211804 */
[----:B------:R-:W-:-:S04]  /*2160*/  UIADD3 UR7, UPT, UPT, UR7, 0x1, URZ ;  /* 0x0000000107077890 */ /* 0x000fc8000fffe0ff */
[----:B------:R-:W-:Y:S01]  /*2170*/  UISETP.NE.AND UP0, UPT, UR7, UR25, UPT ;  /* 0x000000190700728c */ /* 0x000fe2000bf05270 */
[----:B------:R3:W-:Y:S01]  /*2180*/  UTMALDG.3D.2CTA [UR8], [UR22], desc[UR32] ;  /* 0x00002008160075b4 */ /* 0x0007e20008211000 */
[----:B-1----:R-:W-:-:S07]  /*2190*/  UMOV UR4, UR6 ;  /* 0x0000000600047c82 */ /* 0x002fce0008000000 */
[----:B---3--:R-:W-:Y:S05]  /*21a0*/  BRA.U UP0, `(.L_x_38) ;  /* 0xfffffffd00487547 */ /* 0x008fea000b83ffff */
.L_x_32:
[C---:B------:R-:W-:Y:S01]  /*21b0*/  LEA R3, R11.reuse, UR13, 0x3 ;  /* 0x0000000d0b037c11 */ /* 0x040fe2000f8e18ff */
[----:B------:R-:W-:Y:S01]  /*21c0*/  NOP ;  /* 0x0000000000007918 */ /* 0x000fe20000000000 */
[----:B-1----:R-:W-:Y:S02]  /*21d0*/  SHF.L.U32 R0, R10, 0x1f, RZ ;  /* 0x0000001f0a007819 */ /* 0x002fe400000006ff */
[----:B------:R-:W-:Y:S02]  /*21e0*/  LEA R5, R11, UR13, 0x4 ;  /* 0x0000000d0b057c11 */ /* 0x000fe4000f8e20ff */
[----:B--2-4-:R-:W1:Y:S02]  /*21f0*/  SYNCS.PHASECHK.TRANS64.TRYWAIT P0, [R3+URZ+0x90], R0 ;  /* 0x00009000030075a7 */ /* 0x014e6400080011ff */
[----:B-1----:R-:W-:Y:S05]  /*2200*/  @!P0 BRA `(.L_x_39) ;  /* 0x0000007c00788947 */ /* 0x002fea0003800000 */
.L_x_146:
[----:B------:R-:W2:Y:S01]  /*2210*/  LDS.128 R4, [R5+0x120] ;  /* 0x0001200005047984 */ /* 0x000ea20000000c00 */
[----:B------:R-:W-:Y:S01]  /*2220*/  UISETP.GE.AND UP0, UPT, UR45, 0x1, UPT ;  /* 0x000000012d00788c */ /* 0x000fe2000bf06270 */
[----:B------:R-:W-:Y:S01]  /*2230*/  @!PT LDS RZ, [RZ] ;  /* 0x00000000fffff984 */ /* 0x000fe20000000800 */
[----:B------:R-:W-:Y:S01]  /*2240*/  @!PT LDS RZ, [RZ] ;  /* 0x00000000fffff984 */ /* 0x000fe20000000800 */
[----:B------:R-:W-:Y:S01]  /*2250*/  @!PT LDS RZ, [RZ] ;  /* 0x00000000fffff984 */ /* 0x000fe20000000800 */
[----:B------:R-:W-:Y:S01]  /*2260*/  @!PT LDS RZ, [RZ] ;  /* 0x00000000fffff984 */ /* 0x000fe20000000800 */
[----:B------:R3:W-:Y:S06]  /*2270*/  MEMBAR.ALL.CTA ;  /* 0x0000000000007992 */ /* 0x0007ec0000008000 */
[----:B---3--:R-:W3:Y:S01]  /*2280*/  FENCE.VIEW.ASYNC.S ;  /* 0x00000000000073c6 */ /* 0x008ee20000000000 */
[----:B--2---:R-:W-:-:S13]  /*2290*/  LOP3.LUT P0, RZ, R6, 0x1, RZ, 0xc0, !PT ;  /* 0x0000000106ff7812 */ /* 0x004fda000780c0ff */
[----:B---3--:R-:W-:Y:S01]  /*22a0*/  VOTEU.ANY UP1, P0 ;  /* 0x0000000000ff7886 */ /* 0x008fe20000020100 */
[----:B------:R-:W-:-:S13]  /*22b0*/  PLOP3.LUT P0, PT, PT, PT, UP1, 0x80, 0x8 ;  /* 0x000000000008781c */ /* 0x000fda0003f0f018 */
[----:B-1----:R-:W-:Y:S02]  /*22c0*/  @P0 LOP3.LUT R0, R5, 0xffff, RZ, 0xc0, !PT ;  /* 0x0000ffff05000812 */ /* 0x002fe400078ec0ff */
[----:B------:R-:W-:Y:S02]  /*22d0*/  @P0 MOV R2, R4 ;  /* 0x0000000400020202 */ /* 0x000fe40000000f00 */
[----:B------:R-:W-:Y:S01]  /*22e0*/  @P0 R2UR UR5, R0 ;  /* 0x00000000000502ca */ /* 0x000fe200000e0000 */
[----:B------:R-:W-:Y:S01]  /*22f0*/  VIADD R0, R3, 0xa0 ;  /* 0x000000a003007836 */ /* 0x000fe20000000000 */
[----:B------:R-:W-:Y:S02]  /*2300*/  @P0 SHF.R.U32.HI R4, RZ, 0x10, R5 ;  /* 0x00000010ff040819 */ /* 0x000fe40000011605 */
[----:B------:R-:W-:Y:S02]  /*2310*/  @P0 R2UR UR7, R2 ;  /* 0x00000000020702ca */ /* 0x000fe400000e0000 */
[----:B------:R-:W-:-:S02]  /*2320*/  PRMT R0, RZ, 0x654, R0 ;  /* 0x00000654ff007816 */ /* 0x000fc40000000000 */
[----:B------:R-:W-:Y:S02]  /*2330*/  @P0 R2UR UR4, R4 ;  /* 0x00000000040402ca */ /* 0x000fe400000e0000 */
[----:B------:R1:W-:Y:S03]  /*2340*/  SYNCS.ARRIVE.TRANS64.RED.A1T0 RZ, [R0+URZ], RZ ;  /* 0x000000ff00ff79a7 */ /* 0x0003e600081004ff */
[----:B------:R-:W-:-:S04]  /*2350*/  @UP1 UMOV UR31, UR5 ;  /* 0x00000005001f1c82 */ /* 0x000fc80008000000 */
[----:B------:R-:W-:-:S04]  /*2360*/  @UP1 UMOV UR37, UR7 ;  /* 0x0000000700251c82 */ /* 0x000fc80008000000 */
[----:B------:R-:W-:Y:S01]  /*2370*/  @UP1 UMOV UR36, UR4 ;  /* 0x0000000400241c82 */ /* 0x000fe20008000000 */
[----:B------:R-:W-:Y:S05]  /*2380*/  BRA.U !UP0, `(.L_x_40) ;  /* 0x0000000108d47547 */ /* 0x000fea000b800000 */
[----:B------:R-:W2:Y:S01]  /*2390*/  LDCU.128 UR16, c[0x0][0xb10] ;  /* 0x00016200ff1077ac */ /* 0x000ea20008000c00 */
[----:B------:R-:W3:Y:S01]  /*23a0*/  LDCU UR12, c[0x0][0xb20] ;  /* 0x00016400ff0c77ac */ /* 0x000ee20008000800 */
[----:B------:R-:W4:Y:S01]  /*23b0*/  LDCU UR20, c[0x0][0xb0c] ;  /* 0x00016180ff1477ac */ /* 0x000f220008000800 */
[----:B------:R-:W1:Y:S01]  /*23c0*/  LDCU.64 UR8, c[0x0][0xb28] ;  /* 0x00016500ff0877ac */ /* 0x000e620008000a00 */
[----:B------:R-:W-:Y:S02]  /*23d0*/  UISETP.NE.AND UP3, UPT, UR45, 0x1, UPT ;  /* 0x000000012d00788c */ /* 0x000fe4000bf65270 */
[----:B--2---:R-:W-:Y:S02]  /*23e0*/  UIMAD.WIDE.U32 UR10, UR38, UR19, URZ ;  /* 0x00000013260a72a5 */ /* 0x004fe4000f8e00ff */
[----:B------:R-:W-:Y:S02]  /*23f0*/  UIMAD.WIDE.U32 UR4, UR39, UR16, URZ ;  /* 0x00000010270472a5 */ /* 0x000fe4000f8e00ff */
[----:B------:R-:W-:-:S02]  /*2400*/  UISETP.NE.AND UP0, UPT, UR18, 0x1, UPT ;  /* 0x000000011200788c */ /* 0x000fc4000bf05270 */
[----:B------:R-:W-:Y:S01]  /*2410*/  UIMAD.WIDE.U32 UR22, UR31, UR19, URZ ;  /* 0x000000131f1672a5 */ /* 0x000fe2000f8e00ff */
[----:B------:R-:W-:Y:S02]  /*2420*/  UMOV UR10, UR11 ;  /* 0x0000000b000a7c82 */ /* 0x000fe40008000000 */
[----:B------:R-:W-:Y:S01]  /*2430*/  UMOV UR4, UR5 ;  /* 0x0000000500047c82 */ /* 0x000fe20008000000 */
[----:B---3--:R-:W-:Y:S02]  /*2440*/  USHF.R.U32.HI UR10, URZ, UR12, UR10 ;  /* 0x0000000cff0a7299 */ /* 0x008fe4000801160a */
[----:B----4-:R-:W-:Y:S02]  /*2450*/  UISETP.NE.AND UP2, UPT, UR20, 0x1, UPT ;  /* 0x000000011400788c */ /* 0x010fe4000bf45270 */
[----:B------:R-:W-:Y:S02]  /*2460*/  USHF.R.U32.HI UR4, URZ, UR17, UR4 ;  /* 0x00000011ff047299 */ /* 0x000fe40008011604 */
[----:B------:R-:W-:-:S02]  /*2470*/  USEL UR5, UR38, UR10, !UP0 ;  /* 0x0000000a26057287 */ /* 0x000fc4000c000000 */
[----:B------:R-:W-:Y:S02]  /*2480*/  USEL UR7, UR39, UR4, !UP2 ;  /* 0x0000000427077287 */ /* 0x000fe4000d000000 */
[----:B-1----:R-:W-:Y:S01]  /*2490*/  UIMAD.WIDE.U32 UR10, UR5, UR8, URZ ;  /* 0x00000008050a72a5 */ /* 0x002fe2000f8e00ff */
[----:B------:R-:W-:Y:S01]  /*24a0*/  UMOV UR4, UR23 ;  /* 0x0000001700047c82 */ /* 0x000fe20008000000 */
[----:B------:R-:W-:Y:S02]  /*24b0*/  UIMAD.WIDE.U32 UR14, UR37, UR16, URZ ;  /* 0x00000010250e72a5 */ /* 0x000fe4000f8e00ff */
[----:B------:R-:W-:-:S03]  /*24c0*/  UIMAD.WIDE.U32 UR22, UR7, UR8, URZ ;  /* 0x00000008071672a5 */ /* 0x000fc6000f8e00ff */
[----:B------:R-:W-:Y:S01]  /*24d0*/  UMOV UR10, UR11 ;  /* 0x0000000b000a7c82 */ /* 0x000fe20008000000 */
[----:B------:R-:W-:Y:S02]  /*24e0*/  USHF.R.U32.HI UR4, URZ, UR12, UR4 ;  /* 0x0000000cff047299 */ /* 0x000fe40008011604 */
[----:B------:R-:W-:Y:S01]  /*24f0*/  @UP3 USHF.R.U32.HI UR5, URZ, UR9, UR10 ;  /* 0x00000009ff053299 */ /* 0x000fe2000801160a */
[----:B------:R-:W-:Y:S01]  /*2500*/  UMOV UR14, UR15 ;  /* 0x0000000f000e7c82 */ /* 0x000fe20008000000 */
[----:B------:R-:W-:Y:S01]  /*2510*/  UMOV UR22, UR23 ;  /* 0x0000001700167c82 */ /* 0x000fe20008000000 */
[----:B------:R-:W-:Y:S02]  /*2520*/  USHF.R.U32.HI UR17, URZ, UR17, UR14 ;  /* 0x00000011ff117299 */ /* 0x000fe4000801160e */
[----:B------:R-:W-:Y:S02]  /*2530*/  USEL UR4, UR31, UR4, !UP0 ;  /* 0x000000041f047287 */ /* 0x000fe4000c000000 */
[----:B------:R-:W-:-:S02]  /*2540*/  @UP3 USHF.R.U32.HI UR7, URZ, UR9, UR22 ;  /* 0x00000009ff073299 */ /* 0x000fc40008011616 */
[----:B------:R-:W-:Y:S02]  /*2550*/  UIMAD UR10, UR45, UR5, URZ ;  /* 0x000000052d0a72a4 */ /* 0x000fe4000f8e02ff */
[----:B------:R-:W-:Y:S02]  /*2560*/  USEL UR5, UR37, UR17, !UP2 ;  /* 0x0000001125057287 */ /* 0x000fe4000d000000 */
[----:B------:R-:W-:Y:S02]  /*2570*/  UIMAD UR12, UR45, UR7, URZ ;  /* 0x000000072d0c72a4 */ /* 0x000fe4000f8e02ff */
[----:B------:R-:W-:Y:S02]  /*2580*/  UISETP.GE.AND UP0, UPT, UR4, UR10, UPT ;  /* 0x0000000a0400728c */ /* 0x000fe4000bf06270 */
[----:B------:R-:W-:Y:S02]  /*2590*/  UIMAD.WIDE.U32 UR10, UR4, UR8, URZ ;  /* 0x00000008040a72a5 */ /* 0x000fe4000f8e00ff */
[----:B------:R-:W-:-:S02]  /*25a0*/  UISETP.GE.OR UP0, UPT, UR5, UR12, UP0 ;  /* 0x0000000c0500728c */ /* 0x000fc40008706670 */
[----:B------:R-:W-:Y:S02]  /*25b0*/  UIMAD.WIDE.U32 UR14, UR5, UR8, URZ ;  /* 0x00000008050e72a5 */ /* 0x000fe4000f8e00ff */
[----:B------:R-:W-:Y:S01]  /*25c0*/  UIADD3 UR12, UPT, UPT, -UR5, URZ, URZ ;  /* 0x000000ff050c7290 */ /* 0x000fe2000fffe1ff */
[----:B------:R-:W-:Y:S01]  /*25d0*/  UMOV UR10, UR11 ;  /* 0x0000000b000a7c82 */ /* 0x000fe20008000000 */
[----:B------:R-:W-:Y:S02]  /*25e0*/  UIADD3 UR11, UPT, UPT, -UR4, URZ, URZ ;  /* 0x000000ff040b7290 */ /* 0x000fe4000fffe1ff */
[----:B------:R-:W-:-:S03]  /*25f0*/  USHF.R.U32.HI UR10, URZ, UR9, UR10 ;  /* 0x00000009ff0a7299 */ /* 0x000fc6000801160a */
[----:B------:R-:W-:Y:S01]  /*2600*/  @!UP0 UMOV UR8, UR15 ;  /* 0x0000000f00088c82 */ /* 0x000fe20008000000 */
[----:B------:R-:W-:Y:S02]  /*2610*/  UIMAD UR11, UR18, UR11, UR31 ;  /* 0x0000000b120b72a4 */ /* 0x000fe4000f8e021f */
[----:B------:R-:W-:Y:S02]  /*2620*/  USEL UR10, UR4, UR10, !UP3 ;  /* 0x0000000a040a7287 */ /* 0x000fe4000d800000 */
[----:B------:R-:W-:Y:S02]  /*2630*/  @!UP0 USHF.R.U32.HI UR8, URZ, UR9, UR8 ;  /* 0x00000009ff088299 */ /* 0x000fe40008011608 */
[----:B------:R-:W-:Y:S02]  /*2640*/  UIADD3 UR9, UPT, UPT, -UR10, URZ, URZ ;  /* 0x000000ff0a097290 */ /* 0x000fe4000fffe1ff */
[----:B------:R-:W-:Y:S02]  /*2650*/  @!UP0 USEL UR8, UR5, UR8, !UP3 ;  /* 0x0000000805088287 */ /* 0x000fe4000d800000 */
[----:B------:R-:W-:-:S02]  /*2660*/  UIMAD UR9, UR45, UR9, UR4 ;  /* 0x000000092d0972a4 */ /* 0x000fc4000f8e0204 */
[----:B------:R-:W-:Y:S02]  /*2670*/  @!UP0 UIADD3 UR10, UPT, UPT, UR10, -UR8, URZ ;  /* 0x800000080a0a8290 */ /* 0x000fe4000fffe0ff */
[----:B------:R-:W-:Y:S02]  /*2680*/  @!UP0 UIMAD UR8, UR9, UR7, UR8 ;  /* 0x00000007090882a4 */ /* 0x000fe4000f8e0208 */
[----:B------:R-:W-:Y:S02]  /*2690*/  @!UP0 UIMAD UR4, UR45, UR10, UR5 ;  /* 0x0000000a2d0482a4 */ /* 0x000fe4000f8e0205 */
[----:B------:R-:W-:Y:S02]  /*26a0*/  UIMAD UR7, UR20, UR12, UR37 ;  /* 0x0000000c140772a4 */ /* 0x000fe4000f8e0225 */
[----:B------:R-:W-:Y:S01]  /*26b0*/  UIMAD UR31, UR4, UR18, UR11 ;  /* 0x00000012041f72a4 */ /* 0x000fe2000f8e020b */
[----:B------:R-:W-:Y:S02]  /*26c0*/  @!UP0 UMOV UR5, UR8 ;  /* 0x0000000800058c82 */ /* 0x000fe40008000000 */
[----:B------:R-:W-:-:S12]  /*26d0*/  UIMAD UR37, UR5, UR20, UR7 ;  /* 0x00000014052572a4 */ /* 0x000fd8000f8e0207 */
.L_x_40:
[----:B------:R-:W2:Y:S02]  /*26e0*/  LDCU UR4, c[0x0][0xb30] ;  /* 0x00016600ff0477ac */ /* 0x000ea40008000800 */
[----:B--2---:R-:W-:-:S09]  /*26f0*/  UISETP.NE.AND UP0, UPT, UR4, 0x1, UPT ;  /* 0x000000010400788c */ /* 0x004fd2000bf05270 */
[----:B------:R-:W-:Y:S05]  /*2700*/  BRA.U UP0, `(.L_x_41) ;  /* 0x0000000100447547 */ /* 0x000fea000b800000 */
[----:B------:R-:W2:Y:S01]  /*2710*/  LDCU.128 UR16, c[0x0][0xb10] ;  /* 0x00016200ff1077ac */ /* 0x000ea20008000c00 */
[----:B------:R-:W3:Y:S01]  /*2720*/  LDCU UR10, c[0x0][0xb0c] ;  /* 0x00016180ff0a77ac */ /* 0x000ee20008000800 */
[----:B------:R-:W4:Y:S01]  /*2730*/  LDCU UR7, c[0x0][0xb20] ;  /* 0x00016400ff0777ac */ /* 0x000f220008000800 */
[----:B--2---:R-:W-:Y:S02]  /*2740*/  UIMAD.WIDE.U32 UR8, UR37, UR16, URZ ;  /* 0x00000010250872a5 */ /* 0x004fe4000f8e00ff */
[----:B------:R-:W-:Y:S02]  /*2750*/  UIMAD.WIDE.U32 UR4, UR31, UR19, URZ ;  /* 0x000000131f0472a5 */ /* 0x000fe4000f8e00ff */
[----:B---3--:R-:W-:Y:S02]  /*2760*/  UISETP.NE.AND UP2, UPT, UR10, 0x1, UPT ;  /* 0x000000010a00788c */ /* 0x008fe4000bf45270 */
[----:B------:R-:W-:Y:S01]  /*2770*/  UISETP.NE.AND UP0, UPT, UR18, 0x1, UPT ;  /* 0x000000011200788c */ /* 0x000fe2000bf05270 */
[----:B------:R-:W-:-:S02]  /*2780*/  UMOV UR8, UR9 ;  /* 0x0000000900087c82 */ /* 0x000fc40008000000 */
[----:B------:R-:W-:Y:S01]  /*2790*/  UMOV UR4, UR5 ;  /* 0x0000000500047c82 */ /* 0x000fe20008000000 */
[----:B------:R-:W-:Y:S02]  /*27a0*/  USHF.R.U32.HI UR17, URZ, UR17, UR8 ;  /* 0x00000011ff117299 */ /* 0x000fe40008011608 */
[----:B----4-:R-:W-:Y:S02]  /*27b0*/  USHF.R.U32.HI UR4, URZ, UR7, UR4 ;  /* 0x00000007ff047299 */ /* 0x010fe40008011604 */
[----:B------:R-:W-:Y:S02]  /*27c0*/  USEL UR5, UR37, UR17, !UP2 ;  /* 0x0000001125057287 */ /* 0x000fe4000d000000 */
[----:B------:R-:W-:-:S04]  /*27d0*/  USEL UR4, UR31, UR4, !UP0 ;  /* 0x000000041f047287 */ /* 0x000fc8000c000000 */
[----:B------:R-:W-:Y:S02]  /*27e0*/  UIADD3 UR7, UPT, UPT, UR5, -UR4, URZ ;  /* 0x8000000405077290 */ /* 0x000fe4000fffe0ff */
[----:B------:R-:W-:Y:S02]  /*27f0*/  UIADD3 UR4, UPT, UPT, -UR5, UR4, URZ ;  /* 0x0000000405047290 */ /* 0x000fe4000fffe1ff */
[----:B------:R-:W-:Y:S02]  /*2800*/  UIMAD UR31, UR7, UR18, UR31 ;  /* 0x00000012071f72a4 */ /* 0x000fe4000f8e021f */
[----:B------:R-:W-:-:S12]  /*2810*/  UIMAD UR37, UR4, UR10, UR37 ;  /* 0x0000000a042572a4 */ /* 0x000fd8000f8e0225 */
.L_x_41:
[----:B------:R-:W-:Y:S01]  /*2820*/  VIADD R11, R11, 0x1 ;  /* 0x000000010b0b7836 */ /* 0x000fe20000000000 */
[----:B------:R-:W-:Y:S01]  /*2830*/  R2UR UR4, R88 ;  /* 0x00000000580472ca */ /* 0x000fe200000e0000 */
[----:B------:R-:W-:Y:S01]  /*2840*/  UIADD3 UR32, UPT, UPT, UR31, UR59, URZ ;  /* 0x0000003b1f207290 */ /* 0x000fe2000fffe0ff */
[----:B------:R-:W-:Y:S02]  /*2850*/  PLOP3.LUT P1, PT, PT, PT, PT, 0x80, 0x8 ;  /* 0x000000000008781c */ /* 0x000fe40003f2f070 */
[----:B------:R-:W-:-:S04]  /*2860*/  ISETP.NE.AND P0, PT, R11, 0x2, PT ;  /* 0x000000020b00780c */ /* 0x000fc80003f05270 */
[----:B------:R-:W-:Y:S02]  /*2870*/  SEL R3, RZ, 0x1, P0 ;  /* 0x00000001ff037807 */ /* 0x000fe40000000000 */
[----:B------:R-:W-:Y:S02]  /*2880*/  SEL R11, R11, RZ, P0 ;  /* 0x000000ff0b0b7207 */ /* 0x000fe40000000000 */
[----:B------:R-:W-:Y:S01]  /*2890*/  LOP3.LUT R10, R10, R3, RZ, 0x3c, !PT ;  /* 0x000000030a0a7212 */ /* 0x000fe200078e3cff */
[----:B------:R-:W-:Y:S01]  /*28a0*/  UIADD3 UR20, UPT, UPT, UR37, UR4, URZ ;  /* 0x0000000425147290 */ /* 0x000fe2000fffe0ff */
[----:B------:R-:W-:Y:S11]  /*28b0*/  BRA.U UP1, `(.L_x_42) ;  /* 0xfffffff101447547 */ /* 0x000ff6000b83ffff */
[----:B------:R-:W-:Y:S01]  /*28c0*/  UIADD3 UR13, UPT, UPT, UR13, 0x20, URZ ;  /* 0x000000200d0d7890 */ /* 0x000fe2000fffe0ff */
[----:B------:R-:W-:-:S03]  /*28d0*/  SHF.L.U32 R3, R12, 0x1f, RZ ;  /* 0x0000001f0c037819 */ /* 0x000fc600000006ff */
[----:B------:R-:W-:-:S09]  /*28e0*/  ULEA UR4, UR6, UR13, 0x3 ;  /* 0x0000000d06047291 */ /* 0x000fd2000f8e18ff */
[----:B------:R-:W2:Y:S02]  /*28f0*/  SYNCS.PHASECHK.TRANS64.TRYWAIT P0, [UR4], R3 ;  /* 0x00000003ff0075a7 */ /* 0x000ea40008001104 */
[----:B--2---:R-:W-:Y:S05]  /*2900*/  @!P0 BRA `(.L_x_43) ;  /* 0x0000007400cc8947 */ /* 0x004fea0003800000 */
.L_x_148:
[----:B------:R-:W-:-:S04]  /*2910*/  UIADD3 UR4, UPT, UPT, UR6, 0x1, URZ ;  /* 0x0000000106047890 */ /* 0x000fc8000fffe0ff */
[----:B------:R-:W-:-:S04]  /*2920*/  UISETP.NE.AND UP0, UPT, UR4, 0x4, UPT ;  /* 0x000000040400788c */ /* 0x000fc8000bf05270 */
[----:B------:R-:W-:Y:S02]  /*2930*/  USEL UR6, URZ, 0x1, UP0 ;  /* 0x00000001ff067887 */ /* 0x000fe40008000000 */
[----:B------:R-:W-:-:S04]  /*2940*/  USEL UR4, UR4, URZ, UP0 ;  /* 0x000000ff04047287 */ /* 0x000fc80008000000 */
[----:B------:R-:W-:Y:S01]  /*2950*/  ULEA UR5, UR4, UR13, 0x3 ;  /* 0x0000000d04057291 */ /* 0x000fe2000f8e18ff */
[----:B------:R-:W-:-:S04]  /*2960*/  LOP3.LUT R2, R12, UR6, RZ, 0x3c, !PT ;  /* 0x000000060c027c12 */ /* 0x000fc8000f8e3cff */
[----:B-1----:R-:W-:-:S04]  /*2970*/  SHF.L.U32 R3, R2, 0x1f, RZ ;  /* 0x0000001f02037819 */ /* 0x002fc800000006ff */
[----:B------:R-:W1:Y:S02]  /*2980*/  SYNCS.PHASECHK.TRANS64.TRYWAIT P0, [UR5], R3 ;  /* 0x00000003ff0075a7 */ /* 0x000e640008001105 */
[----:B-1----:R-:W-:Y:S05]  /*2990*/  @!P0 BRA `(.L_x_44) ;  /* 0x0000007400c08947 */ /* 0x002fea0003800000 */
.L_x_150:
        /* <DEDUP_REMOVED lines=9> */
.L_x_152:
[----:B------:R-:W-:-:S04]  /*2a30*/  UIADD3 UR4, UPT, UPT, UR4, 0x1, URZ ;  /* 0x0000000104047890 */ /* 0x000fc8000fffe0ff */
[----:B------:R-:W-:-:S04]  /*2a40*/  UISETP.NE.AND UP0, UPT, UR4, 0x4, UPT ;  /* 0x000000040400788c */ /* 0x000fc8000bf05270 */
[----:B------:R-:W-:Y:S02]  /*2a50*/  USEL UR5, URZ, 0x1, UP0 ;  /* 0x00000001ff057887 */ /* 0x000fe40008000000 */
[----:B------:R-:W-:-:S04]  /*2a60*/  USEL UR4, UR4, URZ, UP0 ;  /* 0x000000ff04047287 */ /* 0x000fc80008000000 */
[----:B------:R-:W-:Y:S01]  /*2a70*/  ULEA UR4, UR4, UR13, 0x3 ;  /* 0x0000000d04047291 */ /* 0x000fe2000f8e18ff */
[----:B-1----:R-:W-:-:S04]  /*2a80*/  LOP3.LUT R3, R2, UR5, RZ, 0x3c, !PT ;  /* 0x0000000502037c12 */ /* 0x002fc8000f8e3cff */
[----:B------:R-:W-:Y:S01]  /*2a90*/  SHF.L.U32 R3, R3, 0x1f, RZ ;  /* 0x0000001f03037819 */ /* 0x000fe200000006ff */
[----:B------:R-:W-:-:S07]  /*2aa0*/  IMAD.U32 R0, RZ, RZ, UR4 ;  /* 0x00000004ff007e24 */ /* 0x000fce000f8e00ff */
.L_x_46:
[----:B-1----:R1:W2:Y:S02]  /*2ab0*/  SYNCS.PHASECHK.TRANS64.TRYWAIT P0, [R0+URZ], R3 ;  /* 0x00000003000075a7 */ /* 0x0022a400080011ff */
[----:B--2---:R-:W-:Y:S05]  /*2ac0*/  @!P0 NANOSLEEP.SYNCS 0x989680 ;  /* 0x009896800000895d */ /* 0x004fea0003900000 */
[----:B------:R-:W2:Y:S02]  /*2ad0*/  @!P0 SYNCS.PHASECHK.TRANS64 P0, [R0+URZ], R3 ;  /* 0x00000003000085a7 */ /* 0x000ea400080010ff */
[----:B--2---:R-:W-:Y:S05]  /*2ae0*/  @P0 EXIT ;  /* 0x000000000000094d */ /* 0x004fea0003800000 */
[----:B------:R-:W-:Y:S05]  /*2af0*/  BRA `(.L_x_46) ;  /* 0xfffffffc00ec7947 */ /* 0x000fea000383ffff */
.L_x_22:
[----:B------:R-:W-:-:S04]  /*2b00*/  UISETP.NE.AND UP0, UPT, UR58, URZ, UPT ;  /* 0x000000ff3a00728c */ /* 0x000fc8000bf05270 */
[----:B------:R-:W-:-:S09]  /*2b10*/  UISETP.NE.OR UP0, UPT, UR13, 0x1, UP0 ;  /* 0x000000010d00788c */ /* 0x000fd20008705670 */
[----:B------:R-:W-:Y:S05]  /*2b20*/  BRA.U UP0, `(.L_x_47) ;  /* 0x0000000500487547 */ /* 0x000fea000b800000 */
[----:B------:R-:W-:Y:S01]  /*2b30*/  ISETP.GE.U32.AND P2, PT, R0, 0x4, PT ;  /* 0x000000040000780c */ /* 0x000fe20003f46070 */
[----:B------:R-:W-:Y:S01]  /*2b40*/  IMAD.MOV.U32 R12, RZ, RZ, 0x1 ;  /* 0x00000001ff0c7424 */ /* 0x000fe200078e00ff */
[----:B------:R-:W-:Y:S02]  /*2b50*/  CS2R R10, SRZ ;  /* 0x00000000000a7805 */ /* 0x000fe4000001ff00 */
[----:B------:R-:W-:Y:S01]  /*2b60*/  CS2R R8, SRZ ;  /* 0x0000000000087805 */ /* 0x000fe2000001ff00 */
[----:B------:R-:W-:Y:S01]  /*2b70*/  UMOV UR4, 0x400 ;  /* 0x0000040000047882 */ /* 0x000fe20000000000 */
[----:B------:R-:W-:Y:S01]  /*2b80*/  UMOV UR5, URZ ;  /* 0x000000ff00057c82 */ /* 0x000fe20008000000 */
[----:B------:R-:W-:-:S12]  /*2b90*/  ULEA UR6, UR58, UR4, 0x18 ;  /* 0x000000043a067291 */ /* 0x000fd8000f8ec0ff */
.L_x_51:
[----:B------:R-:W-:Y:S02]  /*2ba0*/  LEA R2, R8, UR6, 0x3 ;  /* 0x0000000608027c11 */ /* 0x000fe4000f8e18ff */
[----:B------:R-:W-:-:S03]  /*2bb0*/  SHF.L.U32 R5, R9, 0x1f, RZ ;  /* 0x0000001f09057819 */ /* 0x000fc600000006ff */
[----:B------:R-:W-:Y:S01]  /*2bc0*/  VIADD R4, R2, 0x100 ;  /* 0x0000010002047836 */ /* 0x000fe20000000000 */
[----:B------:R-:W1:Y:S02]  /*2bd0*/  SYNCS.PHASECHK.TRANS64.TRYWAIT P0, [R2+URZ+0xf0], R5 ;  /* 0x0000f005020075a7 */ /* 0x000e6400080011ff */
[----:B-1----:R-:W-:Y:S05]  /*2be0*/  @!P0 BRA `(.L_x_48) ;  /* 0x00000074005c8947 */ /* 0x002fea0003800000 */
.L_x_153:
[----:B------:R-:W-:Y:S01]  /*2bf0*/  ULEA UR4, UR5, UR6, 0x3 ;  /* 0x0000000605047291 */ /* 0x000fe2000f8e18ff */
[----:B------:R-:W-:Y:S02]  /*2c00*/  PRMT R4, RZ, 0x654, R4 ;  /* 0x00000654ff047816 */ /* 0x000fe40000000004 */
[----:B-1----:R-:W-:Y:S01]  /*2c10*/  SHF.L.U32 R5, R12, 0x1f, RZ ;  /* 0x0000001f0c057819 */ /* 0x002fe200000006ff */
[----:B------:R-:W-:Y:S01]  /*2c20*/  UIADD3 UR7, UPT, UPT, UR4, 0x90, URZ ;  /* 0x0000009004077890 */ /* 0x000fe2000fffe0ff */
[----:B------:R1:W-:Y:S05]  /*2c30*/  SYNCS.ARRIVE.TRANS64.RED.A1T0 RZ, [R4+URZ], RZ ;  /* 0x000000ff04ff79a7 */ /* 0x0003ea00081004ff */
[----:B------:R-:W-:Y:S01]  /*2c40*/  IMAD.U32 R7, RZ, RZ, UR7 ;  /* 0x00000007ff077e24 */ /* 0x000fe2000f8e00ff */
[----:B------:R-:W2:Y:S04]  /*2c50*/  SYNCS.PHASECHK.TRANS64.TRYWAIT P0, [UR4+0xa0], R5 ;  /* 0x0000a005ff0075a7 */ /* 0x000ea80008001104 */
[----:B------:R-:W-:Y:S01]  /*2c60*/  PRMT R6, R0, 0x654, R7 ;  /* 0x0000065400067816 */ /* 0x000fe20000000007 */
[----:B-1----:R-:W-:Y:S01]  /*2c70*/  @!P2 IMAD.MOV.U32 R4, RZ, RZ, 0x10 ;  /* 0x00000010ff04a424 */ /* 0x002fe200078e00ff */
[----:B--2---:R-:W-:Y:S06]  /*2c80*/  @!P0 BRA `(.L_x_49) ;  /* 0x0000007400488947 */ /* 0x004fec0003800000 */
.L_x_155:
[----:B------:R-:W-:Y:S01]  /*2c90*/  ULEA UR8, UR5, UR6, 0x4 ;  /* 0x0000000605087291 */ /* 0x000fe2000f8e20ff */
[----:B------:R-:W-:Y:S01]  /*2ca0*/  SEL R3, R6, R3, !P2 ;  /* 0x0000000306037207 */ /* 0x000fe20005000000 */
[----:B------:R-:W-:Y:S01]  /*2cb0*/  UIADD3 UR9, UPT, UPT, UR4, 0x90, URZ ;  /* 0x0000009004097890 */ /* 0x000fe2000fffe0ff */
[----:B-1----:R-:W-:Y:S01]  /*2cc0*/  LEA R2, R11, UR6, 0x3 ;  /* 0x000000060b027c11 */ /* 0x002fe2000f8e18ff */
[----:B------:R-:W-:Y:S01]  /*2cd0*/  UIADD3 UR8, UPT, UPT, UR8, 0x120, URZ ;  /* 0x0000012008087890 */ /* 0x000fe2000fffe0ff */
[----:B------:R-:W-:Y:S01]  /*2ce0*/  SHF.L.U32 R5, R10, 0x1f, RZ ;  /* 0x0000001f0a057819 */ /* 0x000fe200000006ff */
[----:B------:R1:W-:Y:S01]  /*2cf0*/  @!P2 SYNCS.ARRIVE.TRANS64.RED RZ, [R3+URZ], R4 ;  /* 0x0000000403ffa9a7 */ /* 0x0003e200080004ff */
[----:B------:R-:W-:Y:S01]  /*2d00*/  UIADD3 UR4, UPT, UPT, UR5, 0x1, URZ ;  /* 0x0000000105047890 */ /* 0x000fe2000fffe0ff */
[----:B------:R-:W-:-:S03]  /*2d10*/  VIADD R8, R8, 0x1 ;  /* 0x0000000108087836 */ /* 0x000fc60000000000 */
[----:B------:R-:W-:Y:S02]  /*2d20*/  UISETP.NE.AND UP0, UPT, UR4, 0x2, UPT ;  /* 0x000000020400788c */ /* 0x000fe4000bf05270 */
[----:B------:R-:W-:Y:S06]  /*2d30*/  UGETNEXTWORKID.BROADCAST [UR8], [UR9] ;  /* 0x00000000080073ca */ /* 0x000fec0008000100 */
[----:B------:R-:W-:Y:S01]  /*2d40*/  USEL UR7, URZ, 0x1, UP0 ;  /* 0x00000001ff077887 */ /* 0x000fe20008000000 */
[----:B------:R-:W-:Y:S01]  /*2d50*/  ISETP.NE.AND P0, PT, R8, 0x2, PT ;  /* 0x000000020800780c */ /* 0x000fe20003f05270 */
[----:B------:R-:W-:Y:S01]  /*2d60*/  USEL UR5, UR4, URZ, UP0 ;  /* 0x000000ff04057287 */ /* 0x000fe20008000000 */
[----:B------:R-:W2:Y:S03]  /*2d70*/  SYNCS.PHASECHK.TRANS64.TRYWAIT P1, [R2+URZ+0x90], R5 ;  /* 0x00009005020075a7 */ /* 0x000ea600080211ff */
[----:B------:R-:W-:Y:S01]  /*2d80*/  LOP3.LUT R12, R12, UR7, RZ, 0x3c, !PT ;  /* 0x000000070c0c7c12 */ /* 0x000fe2000f8e3cff */
[----:B-12---:R-:W-:Y:S07]  /*2d90*/  @!P1 BRA `(.L_x_50) ;  /* 0x00000074001c9947 */ /* 0x006fee0003800000 */
.L_x_156:
[C---:B------:R-:W-:Y:S01]  /*2da0*/  LEA R4, R11.reuse, UR6, 0x4 ;  /* 0x000000060b047c11 */ /* 0x040fe2000f8e20ff */
[----:B-1----:R-:W-:Y:S01]  /*2db0*/  VIADD R2, R2, 0xa0 ;  /* 0x000000a002027836 */ /* 0x002fe20000000000 */
[----:B------:R-:W-:Y:S01]  /*2dc0*/  SEL R8, R8, RZ, P0 ;  /* 0x000000ff08087207 */ /* 0x000fe20000000000 */
[----:B------:R-:W-:-:S03]  /*2dd0*/  VIADD R11, R11, 0x1 ;  /* 0x000000010b0b7836 */ /* 0x000fc60000000000 */
[----:B------:R-:W1:Y:S01]  /*2de0*/  LDS.128 R4, [R4+0x120] ;  /* 0x0001200004047984 */ /* 0x000e620000000c00 */
[----:B------:R-:W-:Y:S02]  /*2df0*/  PRMT R2, RZ, 0x654, R2 ;  /* 0x00000654ff027816 */ /* 0x000fe40000000002 */
[C---:B------:R-:W-:Y:S01]  /*2e00*/  ISETP.NE.AND P1, PT, R11.reuse, 0x2, PT ;  /* 0x000000020b00780c */ /* 0x040fe20003f25270 */
[----:B------:R-:W-:Y:S01]  /*2e10*/  @!PT LDS RZ, [RZ] ;  /* 0x00000000fffff984 */ /* 0x000fe20000000800 */
[----:B------:R-:W-:Y:S01]  /*2e20*/  @!PT LDS RZ, [RZ] ;  /* 0x00000000fffff984 */ /* 0x000fe20000000800 */
[----:B------:R-:W-:Y:S01]  /*2e30*/  @!PT LDS RZ, [RZ] ;  /* 0x00000000fffff984 */ /* 0x000fe20000000800 */
[----:B------:R-:W-:Y:S01]  /*2e40*/  @!PT LDS RZ, [RZ] ;  /* 0x00000000fffff984 */ /* 0x000fe20000000800 */
[----:B------:R2:W-:Y:S06]  /*2e50*/  MEMBAR.ALL.CTA ;  /* 0x0000000000007992 */ /* 0x0005ec0000008000 */
[----:B--2---:R-:W2:Y:S01]  /*2e60*/  FENCE.VIEW.ASYNC.S ;  /* 0x00000000000073c6 */ /* 0x004ea20000000000 */
[----:B------:R-:W-:Y:S01]  /*2e70*/  SEL R11, R11, RZ, P1 ;  /* 0x000000ff0b0b7207 */ /* 0x000fe20000800000 */
[----:B--2---:R2:W-:Y:S01]  /*2e80*/  SYNCS.ARRIVE.TRANS64.RED.A1T0 RZ, [R2+URZ], RZ ;  /* 0x000000ff02ff79a7 */ /* 0x0045e200081004ff */
[----:B-1----:R-:W-:-:S02]  /*2e90*/  LOP3.LUT P3, RZ, R6, 0x1, RZ, 0xc0, !PT ;  /* 0x0000000106ff7812 */ /* 0x002fc4000786c0ff */
[----:B------:R-:W-:-:S04]  /*2ea0*/  SEL R5, RZ, 0x1, P1 ;  /* 0x00000001ff057807 */ /* 0x000fc80000800000 */
[----:B------:R-:W-:Y:S02]  /*2eb0*/  LOP3.LUT R10, R10, R5, RZ, 0x3c, !PT ;  /* 0x000000050a0a7212 */ /* 0x000fe400078e3cff */
[----:B--2---:R-:W-:-:S04]  /*2ec0*/  SEL R2, RZ, 0x1, P0 ;  /* 0x00000001ff027807 */ /* 0x004fc80000000000 */
[----:B------:R-:W-:Y:S01]  /*2ed0*/  LOP3.LUT R9, R9, R2, RZ, 0x3c, !PT ;  /* 0x0000000209097212 */ /* 0x000fe200078e3cff */
[----:B------:R-:W-:Y:S06]  /*2ee0*/  @P3 BRA `(.L_x_51) ;  /* 0xfffffffc002c3947 */ /* 0x000fec000383ffff */
[----:B------:R-:W-:Y:S01]  /*2ef0*/  ULEA UR4, UR5, UR6, 0x3 ;  /* 0x0000000605047291 */ /* 0x000fe2000f8e18ff */
[----:B------:R-:W-:-:S08]  /*2f00*/  SHF.L.U32 R3, R12, 0x1f, RZ ;  /* 0x0000001f0c037819 */ /* 0x000fd000000006ff */
[----:B------:R-:W1:Y:S02]  /*2f10*/  SYNCS.PHASECHK.TRANS64 P0, [UR4+0xa0], R3 ;  /* 0x0000a003ff0075a7 */ /* 0x000e640008001004 */
[----:B-1----:R-:W-:Y:S05]  /*2f20*/  @P0 BRA `(.L_x_52) ;  /* 0x0000000000080947 */ /* 0x002fea0003800000 */
[----:B------:R-:W1:Y:S02]  /*2f30*/  SYNCS.PHASECHK.TRANS64.TRYWAIT P0, [UR4+0xa0], R3 ;  /* 0x0000a003ff0075a7 */ /* 0x000e640008001104 */
[----:B-1----:R-:W-:Y:S05]  /*2f40*/  @!P0 BRA `(.L_x_53) ;  /* 0x0000007000c48947 */ /* 0x002fea0003800000 */
.L_x_52:
[----:B------:R-:W-:-:S04]  /*2f50*/  UIADD3 UR7, UPT, UPT, UR5, 0x1, URZ ;  /* 0x0000000105077890 */ /* 0x000fc8000fffe0ff */
[----:B------:R-:W-:-:S04]  /*2f60*/  UISETP.NE.AND UP0, UPT, UR7, 0x2, UPT ;  /* 0x000000020700788c */ /* 0x000fc8000bf05270 */
[----:B------:R-:W-:Y:S02]  /*2f70*/  USEL UR8, URZ, 0x1, UP0 ;  /* 0x00000001ff087887 */ /* 0x000fe40008000000 */
[----:B------:R-:W-:-:S04]  /*2f80*/  USEL UR7, UR7, URZ, UP0 ;  /* 0x000000ff07077287 */ /* 0x000fc80008000000 */
[----:B------:R-:W-:Y:S01]  /*2f90*/  ULEA UR7, UR7, UR6, 0x3 ;  /* 0x0000000607077291 */ /* 0x000fe2000f8e18ff */
[----:B-1----:R-:W-:-:S04]  /*2fa0*/  LOP3.LUT R3, R12, UR8, RZ, 0x3c, !PT ;  /* 0x000000080c037c12 */ /* 0x002fc8000f8e3cff */
[----:B------:R-:W-:-:S04]  /*2fb0*/  SHF.L.U32 R0, R3, 0x1f, RZ ;  /* 0x0000001f03007819 */ /* 0x000fc800000006ff */
[----:B------:R-:W1:Y:S02]  /*2fc0*/  SYNCS.PHASECHK.TRANS64 P0, [UR7+0xa0], R0 ;  /* 0x0000a000ff0075a7 */ /* 0x000e640008001007 */
[----:B-1----:R-:W-:Y:S05]  /*2fd0*/  @P0 EXIT ;  /* 0x000000000000094d */ /* 0x002fea0003800000 */
[----:B------:R-:W-:Y:S02]  /*2fe0*/  SHF.L.U32 R3, R3, 0x1f, RZ ;  /* 0x0000001f03037819 */ /* 0x000fe400000006ff */
[----:B------:R-:W-:-:S07]  /*2ff0*/  MOV R0, UR7 ;  /* 0x0000000700007c02 */ /* 0x000fce0008000f00 */
.L_x_54:
[----:B-1----:R1:W2:Y:S02]  /*3000*/  SYNCS.PHASECHK.TRANS64.TRYWAIT P0, [R0+URZ+0xa0], R3 ;  /* 0x0000a003000075a7 */ /* 0x0022a400080011ff */
[----:B--2---:R-:W-:Y:S05]  /*3010*/  @!P0 NANOSLEEP.SYNCS 0x989680 ;  /* 0x009896800000895d */ /* 0x004fea0003900000 */
[----:B------:R-:W2:Y:S02]  /*3020*/  @!P0 SYNCS.PHASECHK.TRANS64 P0, [R0+URZ+0xa0], R3 ;  /* 0x0000a003000085a7 */ /* 0x000ea400080010ff */
[----:B--2---:R-:W-:Y:S05]  /*3030*/  @P0 EXIT ;  /* 0x000000000000094d */ /* 0x004fea0003800000 */
[----:B------:R-:W-:Y:S05]  /*3040*/  BRA `(.L_x_54) ;  /* 0xfffffffc00ec7947 */ /* 0x000fea000383ffff */
.L_x_47:
[----:B------:R-:W-:Y:S05]  /*3050*/  BRA.U UP4, `(.L_x_55) ;  /* 0x0000001104d87547 */ /* 0x000fea000b800000 */
[----:B------:R-:W-:Y:S01]  /*3060*/  UMOV UR4, 0x40 ;  /* 0x0000004000047882 */ /* 0x000fe20000000000 */
[----:B------:R-:W-:Y:S01]  /*3070*/  NOP ;  /* 0x0000000000007918 */ /* 0x000fe20000000000 */
[----:B------:R-:W-:Y:S01]  /*3080*/  ULEA UR5, UR58, UR4, 0x18 ;  /* 0x000000043a057291 */ /* 0x000fe2000f8ec0ff */
[----:B------:R-:W-:Y:S02]  /*3090*/  UMOV UR6, 0x400 ;  /* 0x0000040000067882 */ /* 0x000fe40000000000 */
[----:B------:R-:W-:-:S06]  /*30a0*/  ULEA UR6, UR58, UR6, 0x18 ;  /* 0x000000063a067291 */ /* 0x000fcc000f8ec0ff */
[----:B------:R-:W1:Y:S02]  /*30b0*/  LDS.U8 R0, [UR5+0x1c] ;  /* 0x00001c05ff007984 */ /* 0x000e640008000000 */
[----:B-1----:R-:W-:-:S13]  /*30c0*/  ISETP.NE.AND P0, PT, R0, RZ, PT ;  /* 0x000000ff0000720c */ /* 0x002fda0003f05270 */
[----:B------:R-:W-:Y:S05]  /*30d0*/  @P0 BRA `(.L_x_56) ;  /* 0x0000000400080947 */ /* 0x000fea0003800000 */
[----:B------:R-:W-:Y:S02]  /*30e0*/  UISETP.NE.U32.AND UP1, UPT, UR47, 0x1, UPT ;  /* 0x000000012f00788c */ /* 0x000fe4000bf25070 */
[----:B------:R-:W-:-:S07]  /*30f0*/  UIADD3 UR7, UPT, UPT, UR5, 0x8, URZ ;  /* 0x0000000805077890 */ /* 0x000fce000fffe0ff */
[----:B------:R-:W-:Y:S05]  /*3100*/  BRA.U !UP1, `(.L_x_57) ;  /* 0x00000001099c7547 */ /* 0x000fea000b800000 */
[----:B------:R-:W-:Y:S01]  /*3110*/  ELECT P0, URZ, PT ;  /* 0x0000000000ff782f */ /* 0x000fe20003800000 */
[----:B------:R-:W-:-:S12]  /*3120*/  BSSY B0, `(.L_x_57) ;  /* 0x0000025000007945 */ /* 0x000fd80003800000 */
[----:B------:R-:W-:Y:S05]  /*3130*/  @!P0 BRA `(.L_x_58) ;  /* 0x00000000008c8947 */ /* 0x000fea0003800000 */
[----:B------:R-:W-:-:S05]  /*3140*/  UMOV UR4, 0x10 ;  /* 0x0000001000047882 */ /* 0x000fca0000000000 */
[----:B------:R-:W-:Y:S04]  /*3150*/  DEPBAR.LE SB1, 0x36 ;  /* 0x00009d800000791a */ /* 0x000fe80000000000 */
[----:B------:R-:W1:Y:S02]  /*3160*/  UTCATOMSWS.2CTA.FIND_AND_SET.ALIGN UP0, UR4, UR4 ;  /* 0x00000004000475e3 */ /* 0x000e640008200800 */
[----:B-1----:R-:W-:Y:S01]  /*3170*/  MOV R11, UR4 ;  /* 0x00000004000b7c02 */ /* 0x002fe20008000f00 */
[----:B------:R-:W-:Y:S06]  /*3180*/  BRA.U UP0, `(.L_x_59) ;  /* 0x0000000100187547 */ /* 0x000fec000b800000 */
.L_x_60:
[----:B------:R-:W-:Y:S05]  /*3190*/  NANOSLEEP 0x64 ;  /* 0x000000640000795d */ /* 0x000fea0003800000 */
[----:B------:R-:W-:-:S05]  /*31a0*/  UMOV UR4, 0x10 ;  /* 0x0000001000047882 */ /* 0x000fca0000000000 */
[----:B------:R-:W-:Y:S04]  /*31b0*/  DEPBAR.LE SB1, 0x36 ;  /* 0x00009d800000791a */ /* 0x000fe80000000000 */
[----:B------:R-:W1:Y:S02]  /*31c0*/  UTCATOMSWS.2CTA.FIND_AND_SET.ALIGN UP0, UR4, UR4 ;  /* 0x00000004000475e3 */ /* 0x000e640008200800 */
[----:B-1----:R-:W-:Y:S01]  /*31d0*/  MOV R11, UR4 ;  /* 0x00000004000b7c02 */ /* 0x002fe20008000f00 */
[----:B------:R-:W-:Y:S05]  /*31e0*/  BRA.U !UP0, `(.L_x_60) ;  /* 0xfffffffd08e87547 */ /* 0x000fea000b83ffff */
.L_x_59:
[----:B------:R-:W1:Y:S01]  /*31f0*/  LDS R7, [UR5+0x10] ;  /* 0x00001005ff077984 */ /* 0x000e620008000800 */
[----:B------:R-:W-:Y:S01]  /*3200*/  IMAD.U32 R5, RZ, RZ, UR6 ;  /* 0x00000006ff057e24 */ /* 0x000fe2000f8e00ff */
[----:B------:R-:W-:-:S03]  /*3210*/  MOV R4, UR46 ;  /* 0x0000002e00047c02 */ /* 0x000fc60008000f00 */
[----:B------:R-:W-:Y:S01]  /*3220*/  VIADD R5, R5, 0x140 ;  /* 0x0000014005057836 */ /* 0x000fe20000000000 */
[----:B-1----:R-:W-:-:S04]  /*3230*/  SHF.L.U32 R7, R7, 0x1f, RZ ;  /* 0x0000001f07077819 */ /* 0x002fc800000006ff */
[----:B------:R-:W1:Y:S02]  /*3240*/  SYNCS.PHASECHK.TRANS64.TRYWAIT P0, [UR5+0x8], R7 ;  /* 0x00000807ff0075a7 */ /* 0x000e640008001105 */
[----:B-1----:R-:W-:Y:S05]  /*3250*/  @P0 BRA `(.L_x_61) ;  /* 0x0000000000080947 */ /* 0x002fea0003800000 */
[----:B------:R-:W1:Y:S02]  /*3260*/  SYNCS.PHASECHK.TRANS64.TRYWAIT P0, [UR5+0x8], R7 ;  /* 0x00000807ff0075a7 */ /* 0x000e640008001105 */
[----:B-1----:R-:W-:Y:S05]  /*3270*/  @!P0 BRA `(.L_x_62) ;  /* 0x0000007000108947 */ /* 0x002fea0003800000 */
.L_x_61:
[----:B-1----:R-:W-:Y:S01]  /*3280*/  HFMA2 R0, -RZ, RZ, 0, 5.9604644775390625e-08 ;  /* 0x00000001ff007431 */ /* 0x002fe200000001ff */
[----:B------:R-:W-:Y:S01]  /*3290*/  UPRMT UR4, UR46, 0x654, UR7 ;  /* 0x000006542e047896 */ /* 0x000fe20008000007 */
[----:B------:R-:W-:Y:S01]  /*32a0*/  IMAD.MOV.U32 R8, RZ, RZ, 0xffff ;  /* 0x0000ffffff087424 */ /* 0x000fe200078e00ff */
[----:B------:R-:W-:Y:S01]  /*32b0*/  PRMT R4, R4, 0x654, R5 ;  /* 0x0000065404047816 */ /* 0x000fe20000000005 */
[----:B------:R-:W-:Y:S02]  /*32c0*/  IMAD.MOV.U32 R6, RZ, RZ, 0x4 ;  /* 0x00000004ff067424 */ /* 0x000fe400078e00ff */
[----:B------:R-:W-:Y:S01]  /*32d0*/  IMAD.SHL.U32 R9, R11, 0x20, RZ ;  /* 0x000000200b097824 */ /* 0x000fe200078e00ff */
[----:B------:R-:W-:Y:S02]  /*32e0*/  MOV R5, UR4 ;  /* 0x0000000400057c02 */ /* 0x000fe40008000f00 */
[-C--:B------:R-:W-:Y:S01]  /*32f0*/  SHF.L.U32 R8, R8, R11.reuse, RZ ;  /* 0x0000000b08087219 */ /* 0x080fe200000006ff */
[----:B------:R1:W-:Y:S01]  /*3300*/  SYNCS.ARRIVE.TRANS64.RED RZ, [UR4], R6 ;  /* 0x00000006ffff79a7 */ /* 0x0003e20008000404 */
[----:B------:R-:W-:Y:S01]  /*3310*/  SHF.L.U32 R7, R0, R11, RZ ;  /* 0x0000000b00077219 */ /* 0x000fe200000006ff */
[----:B------:R1:W-:Y:S04]  /*3320*/  STS [UR6+0x140], R9 ;  /* 0x00014009ff007988 */ /* 0x0003e80008000806 */
[----:B------:R1:W-:Y:S04]  /*3330*/  STAS [R4.64], R11 ;  /* 0x0000000b04007dbd */ /* 0x0003e8000c0008ff */
[----:B------:R1:W-:Y:S04]  /*3340*/  ATOMS.OR RZ, [UR5+0x14], R8 ;  /* 0x00001408ffff798c */ /* 0x0003e8000b000005 */
[----:B------:R1:W-:Y:S04]  /*3350*/  ATOMS.OR RZ, [UR5+0x18], R7 ;  /* 0x00001807ffff798c */ /* 0x0003e8000b000005 */
[----:B------:R1:W-:Y:S02]  /*3360*/  ATOMS.XOR RZ, [UR5+0x10], R0 ;  /* 0x00001000ffff798c */ /* 0x0003e4000b800005 */
.L_x_58:
[----:B------:R-:W-:Y:S05]  /*3370*/  BSYNC B0 ;  /* 0x0000000000007941 */ /* 0x000fea0003800000 */
.L_x_57:
[----:B------:R-:W-:Y:S05]  /*3380*/  BRA.U UP1, `(.L_x_63) ;  /* 0x00000001016c7547 */ /* 0x000fea000b800000 */
[----:B------:R-:W-:-:S03]  /*3390*/  UMOV UR4, 0xffffffff ;  /* 0xffffffff00047882 */ /* 0x000fc60000000000 */
[----:B------:R-:W-:Y:S05]  /*33a0*/  BRA.DIV UR4, `(.L_x_64) ;  /* 0x0000006e04dc7947 */ /* 0x000fea000b800000 */
[----:B------:R-:W-:-:S13]  /*33b0*/  ELECT P6, URZ, PT ;  /* 0x0000000000ff782f */ /* 0x000fda00038c0000 */
.L_x_160:
[----:B------:R-:W-:Y:S05]  /*33c0*/  @!P6 BRA `(.L_x_63) ;  /* 0x00000000005ce947 */ /* 0x000fea0003800000 */
[----:B-1----:R-:W1:Y:S02]  /*33d0*/  LDS R5, [UR5+0x10] ;  /* 0x00001005ff057984 */ /* 0x002e640008000800 */
[----:B-1----:R-:W-:-:S04]  /*33e0*/  SHF.L.U32 R5, R5, 0x1f, RZ ;  /* 0x0000001f05057819 */ /* 0x002fc800000006ff */
[----:B------:R-:W1:Y:S02]  /*33f0*/  SYNCS.PHASECHK.TRANS64.TRYWAIT P0, [UR5+0x8], R5 ;  /* 0x00000805ff0075a7 */ /* 0x000e640008001105 */
[----:B-1----:R-:W-:Y:S05]  /*3400*/  @P0 BRA `(.L_x_65) ;  /* 0x0000000000080947 */ /* 0x002fea0003800000 */
[----:B------:R-:W1:Y:S02]  /*3410*/  SYNCS.PHASECHK.TRANS64.TRYWAIT P0, [UR5+0x8], R5 ;  /* 0x00000805ff0075a7 */ /* 0x000e640008001105 */
[----:B-1----:R-:W-:Y:S05]  /*3420*/  @!P0 BRA `(.L_x_66) ;  /* 0x0000006c00dc8947 */ /* 0x002fea0003800000 */
.L_x_65:
[----:B------:R-:W2:Y:S01]  /*3430*/  LDS R7, [UR6+0x140] ;  /* 0x00014006ff077984 */ /* 0x000ea20008000800 */
[----:B-1----:R-:W-:Y:S02]  /*3440*/  HFMA2 R0, -RZ, RZ, 0, 5.9604644775390625e-08 ;  /* 0x00000001ff007431 */ /* 0x002fe400000001ff */
[----:B------:R-:W-:Y:S01]  /*3450*/  IMAD.MOV.U32 R4, RZ, RZ, 0xffff ;  /* 0x0000ffffff047424 */ /* 0x000fe200078e00ff */
[----:B------:R-:W-:Y:S01]  /*3460*/  UPRMT UR4, UR46, 0x654, UR7 ;  /* 0x000006542e047896 */ /* 0x000fe20008000007 */
[----:B--2---:R-:W-:-:S03]  /*3470*/  IMAD.SHL.U32 R5, R7, 0x20, RZ ;  /* 0x0000002007057824 */ /* 0x004fc600078e00ff */
[-C--:B------:R-:W-:Y:S02]  /*3480*/  SHF.L.U32 R4, R4, R7.reuse, RZ ;  /* 0x0000000704047219 */ /* 0x080fe400000006ff */
[----:B------:R-:W-:Y:S01]  /*3490*/  SHF.L.U32 R7, R0, R7, RZ ;  /* 0x0000000700077219 */ /* 0x000fe200000006ff */
[----:B------:R2:W-:Y:S04]  /*34a0*/  STS [UR6+0x140], R5 ;  /* 0x00014005ff007988 */ /* 0x0005e80008000806 */
[----:B------:R2:W-:Y:S04]  /*34b0*/  ATOMS.OR RZ, [UR5+0x14], R4 ;  /* 0x00001404ffff798c */ /* 0x0005e8000b000005 */
[----:B------:R2:W-:Y:S01]  /*34c0*/  ATOMS.OR RZ, [UR5+0x18], R7 ;  /* 0x00001807ffff798c */ /* 0x0005e2000b000005 */
[----:B------:R-:W-:Y:S03]  /*34d0*/  SYNCS.ARRIVE.TRANS64.RED.A1T0 RZ, [UR4], RZ ;  /* 0x000000ffffff79a7 */ /* 0x000fe60008100404 */
[----:B------:R2:W-:Y:S01]  /*34e0*/  ATOMS.XOR RZ, [UR5+0x10], R0 ;  /* 0x00001000ffff798c */ /* 0x0005e2000b800005 */
[----:B------:R-:W-:Y:S05]  /*34f0*/  BRA `(.L_x_63) ;  /* 0x0000000000107947 */ /* 0x000fea0003800000 */
.L_x_56:
[----:B------:R-:W-:Y:S02]  /*3500*/  MOV R0, 0xffffffff ;  /* 0xffffffff00007802 */ /* 0x000fe40000000f00 */
[----:B------:R-:W-:-:S03]  /*3510*/  MOV R4, 0x3540 ;  /* 0x0000354000047802 */ /* 0x000fc60000000f00 */
[----:B------:R1:W-:Y:S04]  /*3520*/  STS [UR6+0x140], R0 ;  /* 0x00014000ff007988 */ /* 0x0003e80008000806 */
[----:B-1---5:R-:W-:Y:S05]  /*3530*/  CALL.REL.NOINC `($__internal_1_$__cuda_sm10x_tcgen05_guardrail_trap_phase_invalid_during_alloc) ;  /* 0x0000007400ac7944 */ /* 0x022fea0003c00000 */
.L_x_63:
[----:B------:R-:W-:Y:S05]  /*3540*/  WARPSYNC.ALL ;  /* 0x0000000000007948 */ /* 0x000fea0003800000 */
[----:B------:R-:W3:Y:S01]  /*3550*/  S2UR UR4, SR_CgaCtaId ;  /* 0x00000000000479c3 */ /* 0x000ee20000008800 */
[----:B------:R-:W-:Y:S01]  /*3560*/  UMOV UR26, 0x400 ;  /* 0x00000400001a7882 */ /* 0x000fe20000000000 */
[----:B------:R-:W-:-:S06]  /*3570*/  NOP ;  /* 0x0000000000007918 */ /* 0x000fcc0000000000 */
[----:B------:R-:W-:Y:S06]  /*3580*/  BAR.ARV 0x6, 0xa0 ;  /* 0x0182800000007b1d */ /* 0x000fec0000002000 */
[----:B------:R-:W4:Y:S01]  /*3590*/  LDCU UR6, c[0x0][0x38c] ;  /* 0x00007180ff0677ac */ /* 0x000f220008000800 */
[----:B------:R-:W-:Y:S01]  /*35a0*/  LOP3.LUT R3, R3, 0xffff, RZ, 0xc0, !PT ;  /* 0x0000ffff03037812 */ /* 0x000fe200078ec0ff */
[----:B-1----:R-:W-:Y:S01]  /*35b0*/  IMAD.MOV.U32 R9, RZ, RZ, 0x1 ;  /* 0x00000001ff097424 */ /* 0x002fe200078e00ff */
[----:B------:R-:W-:Y:S01]  /*35c0*/  LOP3.LUT R2, R2, 0xffff, RZ, 0xc0, !PT ;  /* 0x0000ffff02027812 */ /* 0x000fe200078ec0ff */
[----:B------:R-:W-:Y:S01]  /*35d0*/  IMAD.MOV.U32 R8, RZ, RZ, RZ ;  /* 0x000000ffff087224 */ /* 0x000fe200078e00ff */
[----:B------:R-:W-:Y:S01]  /*35e0*/  R2UR UR28, R3 ;  /* 0x00000000031c72ca */ /* 0x000fe200000e0000 */
[----:B------:R-:W-:Y:S01]  /*35f0*/  UMOV UR32, URZ ;  /* 0x000000ff00207c82 */ /* 0x000fe20008000000 */
[----:B------:R-:W-:-:S02]  /*3600*/  R2UR UR42, R2 ;  /* 0x00000000022a72ca */ /* 0x000fc400000e0000 */
[----:B------:R-:W-:Y:S01]  /*3610*/  CS2R R2, SRZ ;  /* 0x0000000000027805 */ /* 0x000fe2000001ff00 */
[----:B------:R-:W-:Y:S01]  /*3620*/  UMOV UR23, URZ ;  /* 0x000000ff00177c82 */ /* 0x000fe20008000000 */
[----:B---3--:R-:W-:Y:S01]  /*3630*/  ULEA UR26, UR4, UR26, 0x18 ;  /* 0x0000001a041a7291 */ /* 0x008fe2000f8ec0ff */
[----:B------:R-:W-:Y:S01]  /*3640*/  UMOV UR22, URZ ;  /* 0x000000ff00167c82 */ /* 0x000fe20008000000 */
[----:B------:R-:W-:Y:S02]  /*3650*/  UISETP.NE.AND UP3, UPT, UR47, URZ, UPT ;  /* 0x000000ff2f00728c */ /* 0x000fe4000bf65270 */
[----:B------:R-:W-:Y:S02]  /*3660*/  UIADD3 UR5, UPT, UPT, UR26, 0x6300, URZ ;  /* 0x000063001a057890 */ /* 0x000fe4000fffe0ff */
[----:B------:R-:W-:-:S03]  /*3670*/  UIADD3 UR4, UPT, UPT, UR26, 0xe300, URZ ;  /* 0x0000e3001a047890 */ /* 0x000fc6000fffe0ff */
[----:B--2---:R-:W1:Y:S01]  /*3680*/  LDS R0, [UR26+0x140] ;  /* 0x0001401aff007984 */ /* 0x004e620008000800 */
[----:B----4-:R-:W-:Y:S02]  /*3690*/  UIADD3 UR6, UPT, UPT, UR6, 0x7f, URZ ;  /* 0x0000007f06067890 */ /* 0x010fe4000fffe0ff */
[----:B------:R-:W-:Y:S02]  /*36a0*/  USHF.R.U32.HI UR5, URZ, 0x4, UR5 ;  /* 0x00000004ff057899 */ /* 0x000fe40008011605 */
[----:B------:R-:W-:Y:S02]  /*36b0*/  USHF.R.S32.HI UR33, URZ, 0x1f, UR6 ;  /* 0x0000001fff217899 */ /* 0x000fe40008011406 */
[----:B------:R-:W-:Y:S02]  /*36c0*/  USHF.R.U32.HI UR4, URZ, 0x4, UR4 ;  /* 0x00000004ff047899 */ /* 0x000fe40008011604 */
[----:B------:R-:W-:Y:S02]  /*36d0*/  ULEA.HI UR33, UR33, UR6, URZ, 0x7 ;  /* 0x0000000621217291 */ /* 0x000fe4000f8f38ff */
[----:B------:R-:W-:-:S02]  /*36e0*/  ULOP3.LUT UR5, UR5, 0x3fff, URZ, 0xc0, !UPT ;  /* 0x00003fff05057892 */ /* 0x000fc4000f8ec0ff */
[----:B------:R-:W-:Y:S02]  /*36f0*/  USHF.R.S32.HI UR33, URZ, 0x7, UR33 ;  /* 0x00000007ff217899 */ /* 0x000fe40008011421 */
[----:B------:R-:W-:Y:S02]  /*3700*/  ULOP3.LUT UR30, UR4, 0x3fff, URZ, 0xc0, !UPT ;  /* 0x00003fff041e7892 */ /* 0x000fe4000f8ec0ff */
[----:B------:R-:W-:Y:S01]  /*3710*/  UISETP.LT.AND UP0, UPT, UR33, 0x1, UPT ;  /* 0x000000012100788c */ /* 0x000fe2000bf01270 */
[----:B------:R-:W-:Y:S01]  /*3720*/  UMOV UR40, 0x0 ;  /* 0x0000000000287882 */ /* 0x000fe20000000000 */
[----:B------:R-:W-:Y:S01]  /*3730*/  UMOV UR41, 0x8400010 ;  /* 0x0840001000297882 */ /* 0x000fe20000000000 */
[----:B------:R-:W-:Y:S02]  /*3740*/  ULOP3.LUT UR29, UR5, 0x10000, URZ, 0xfc, !UPT ;  /* 0x00010000051d7892 */ /* 0x000fe4000f8efcff */
[----:B------:R-:W-:Y:S02]  /*3750*/  ULOP3.LUT UR30, UR30, 0x10000, URZ, 0xfc, !UPT ;  /* 0x000100001e1e7892 */ /* 0x000fe4000f8efcff */
[----:B------:R-:W-:Y:S01]  /*3760*/  USEL UR43, UR33, 0x1, !UP0 ;  /* 0x00000001212b7887 */ /* 0x000fe2000c000000 */
[----:B------:R-:W-:Y:S01]  /*3770*/  UMOV UR38, 0x0 ;  /* 0x0000000000267882 */ /* 0x000fe20000000000 */
[----:B------:R-:W-:Y:S01]  /*3780*/  UMOV UR39, 0x8400010 ;  /* 0x0840001000277882 */ /* 0x000fe20000000000 */
[----:B------:R-:W-:Y:S01]  /*3790*/  UMOV UR36, 0x0 ;  /* 0x0000000000247882 */ /* 0x000fe20000000000 */
[----:B------:R-:W-:Y:S01]  /*37a0*/  UMOV UR37, 0x8400010 ;  /* 0x0840001000257882 */ /* 0x000fe20000000000 */
[----:B------:R-:W-:Y:S01]  /*37b0*/  UMOV UR34, 0x0 ;  /* 0x0000000000227882 */ /* 0x000fe20000000000 */
[----:B------:R-:W-:Y:S01]  /*37c0*/  UMOV UR35, 0x8400010 ;  /* 0x0840001000237882 */ /* 0x000fe20000000000 */
[----:B-1----:R-:W-:-:S15]  /*37d0*/  R2UR UR44, R0 ;  /* 0x00000000002c72ca */ /* 0x002fde00000e0000 */
.L_x_74:
[C---:B------:R-:W-:Y:S02]  /*37e0*/  LEA R0, R8.reuse, UR26, 0x3 ;  /* 0x0000001a08007c11 */ /* 0x040fe4000f8e18ff */
[----:B------:R-:W-:Y:S02]  /*37f0*/  SHF.L.U32 R5, R3, 0x1f, RZ ;  /* 0x0000001f03057819 */ /* 0x000fe400000006ff */
[----:B------:R-:W-:Y:S02]  /*3800*/  LEA R4, R8, UR26, 0x4 ;  /* 0x0000001a08047c11 */ /* 0x000fe4000f8e20ff */
[----:B------:R-:W1:Y:S02]  /*3810*/  SYNCS.PHASECHK.TRANS64.TRYWAIT P0, [R0+URZ+0x90], R5 ;  /* 0x00009005000075a7 */ /* 0x000e6400080011ff */
[----:B-1-3--:R-:W-:Y:S05]  /*3820*/  @!P0 BRA `(.L_x_67) ;  /* 0x0000006800f48947 */ /* 0x00afea0003800000 */
.L_x_161:
[----:B-1----:R-:W1:Y:S01]  /*3830*/  LDS.128 R4, [R4+0x120] ;  /* 0x0001200004047984 */ /* 0x002e620000000c00 */
[----:B------:R-:W-:Y:S02]  /*3840*/  VIADD R0, R0, 0xa0 ;  /* 0x000000a000007836 */ /* 0x000fe40000000000 */
[----:B------:R-:W-:Y:S01]  /*3850*/  VIADD R8, R8, 0x1 ;  /* 0x0000000108087836 */ /* 0x000fe20000000000 */
[----:B------:R-:W-:Y:S01]  /*3860*/  @!PT LDS RZ, [RZ] ;  /* 0x00000000fffff984 */ /* 0x000fe20000000800 */
[----:B------:R-:W-:Y:S01]  /*3870*/  @!PT LDS RZ, [RZ] ;  /* 0x00000000fffff984 */ /* 0x000fe20000000800 */
[----:B------:R-:W-:Y:S01]  /*3880*/  @!PT LDS RZ, [RZ] ;  /* 0x00000000fffff984 */ /* 0x000fe20000000800 */
[----:B------:R-:W-:Y:S01]  /*3890*/  @!PT LDS RZ, [RZ] ;  /* 0x00000000fffff984 */ /* 0x000fe20000000800 */
[----:B------:R2:W-:Y:S06]  /*38a0*/  MEMBAR.ALL.CTA ;  /* 0x0000000000007992 */ /* 0x0005ec0000008000 */
[----:B--2---:R-:W2:Y:S01]  /*38b0*/  FENCE.VIEW.ASYNC.S ;  /* 0x00000000000073c6 */ /* 0x004ea20000000000 */
[----:B------:R-:W-:-:S04]  /*38c0*/  PRMT R0, RZ, 0x654, R0 ;  /* 0x00000654ff007816 */ /* 0x000fc80000000000 */
[----:B--2---:R2:W-:Y:S01]  /*38d0*/  SYNCS.ARRIVE.TRANS64.RED.A1T0 RZ, [R0+URZ], RZ ;  /* 0x000000ff00ff79a7 */ /* 0x0045e200081004ff */
[----:B-1----:R-:W-:Y:S01]  /*38e0*/  LOP3.LUT P1, RZ, R6, 0x1, RZ, 0xc0, !PT ;  /* 0x0000000106ff7812 */ /* 0x002fe2000782c0ff */
[----:B--2---:R-:W-:-:S12]  /*38f0*/  BRA.U UP3, `(.L_x_68) ;  /* 0x0000000503087547 */ /* 0x004fd8000b800000 */
[----:B------:R-:W1:Y:S01]  /*3900*/  LDCU UR4, c[0x0][0x38c] ;  /* 0x00007180ff0477ac */ /* 0x000e620008000800 */
[----:B------:R-:W-:Y:S02]  /*3910*/  PLOP3.LUT P2, PT, PT, PT, PT, 0x80, 0x8 ;  /* 0x000000000008781c */ /* 0x000fe40003f4f070 */
[----:B------:R-:W-:Y:S01]  /*3920*/  SHF.L.U32 R5, R9, 0x1f, RZ ;  /* 0x0000001f09057819 */ /* 0x000fe200000006ff */
[----:B------:R-:W-:Y:S02]  /*3930*/  ULEA UR31, UR32, UR26, 0x3 ;  /* 0x0000001a201f7291 */ /* 0x000fe4000f8e18ff */
[----:B------:R-:W-:Y:S02]  /*3940*/  ULEA UR11, UR32, UR44, 0x7 ;  /* 0x0000002c200b7291 */ /* 0x000fe4000f8e38ff */
[----:B-1----:R-:W-:-:S06]  /*3950*/  UISETP.GE.AND UP0, UPT, UR4, 0x1, UPT ;  /* 0x000000010400788c */ /* 0x002fcc000bf06270 */
[----:B------:R-:W-:-:S05]  /*3960*/  PLOP3.LUT P0, PT, PT, PT, UP0, 0x80, 0x8 ;  /* 0x000000000008781c */ /* 0x000fca0003f0f008 */
[----:B------:R-:W-:-:S08]  /*3970*/  @UP0 ULEA UR4, UR23, UR26, 0x3 ;  /* 0x0000001a17040291 */ /* 0x000fd0000f8e18ff */
[----:B------:R-:W-:-:S04]  /*3980*/  @P0 SHF.L.U32 R0, R2, 0x1f, RZ ;  /* 0x0000001f02000819 */ /* 0x000fc800000006ff */
[----:B------:R1:W2:Y:S01]  /*3990*/  @P0 SYNCS.PHASECHK.TRANS64.TRYWAIT P2, [UR4], R0 ;  /* 0x00000000ff0005a7 */ /* 0x0002a20008041104 */
[----:B------:R-:W3:Y:S02]  /*39a0*/  SYNCS.PHASECHK.TRANS64.TRYWAIT P0, [UR31+0xd0], R5 ;  /* 0x0000d005ff0075a7 */ /* 0x000ee4000800111f */
[----:B-123--:R-:W-:Y:S05]  /*39b0*/  @!P0 BRA `(.L_x_69) ;  /* 0x0000006800a48947 */ /* 0x00efea0003800000 */
.L_x_163:
[----:B------:R-:W-:Y:S01]  /*39c0*/  UMOV UR27, UR22 ;  /* 0x00000016001b7c82 */ /* 0x000fe20008000000 */
[----:B------:R-:W-:Y:S05]  /*39d0*/  BRA.U !UP0, `(.L_x_70) ;  /* 0x0000000108c07547 */ /* 0x000fea000b800000 */
[----:B------:R-:W-:Y:S02]  /*39e0*/  UIADD3 UR27, UPT, UPT, UR43, UR22, URZ ;  /* 0x000000162b1b7290 */ /* 0x000fe4000fffe0ff */
[----:B------:R-:W-:Y:S01]  /*39f0*/  UPLOP3.LUT UP2, UPT, UPT, UPT, UPT, 0x40, 0x4 ;  /* 0x000000000004789c */ /* 0x000fe20003f4e870 */
[----:B------:R-:W-:Y:S01]  /*3a00*/  UMOV UR24, UR33 ;  /* 0x0000002100187c82 */ /* 0x000fe20008000000 */
[----:B------:R-:W-:-:S09]  /*3a10*/  UMOV UR10, UR23 ;  /* 0x00000017000a7c82 */ /* 0x000fd20008000000 */
.L_x_73:
[----:B--2---:R-:W-:Y:S01]  /*3a20*/  ULEA UR5, UR10, UR26, 0x3 ;  /* 0x0000001a0a057291 */ /* 0x004fe2000f8e18ff */
[----:B---3--:R-:W-:Y:S11]  /*3a30*/  @P2 BRA `(.L_x_71) ;  /* 0x00000000000c2947 */ /* 0x008ff60003800000 */
[----:B-1----:R-:W-:Y:S04]  /*3a40*/  SHF.L.U32 R5, R2, 0x1f, RZ ;  /* 0x0000001f02057819 */ /* 0x002fe800000006ff */
[----:B------:R-:W1:Y:S02]  /*3a50*/  SYNCS.PHASECHK.TRANS64.TRYWAIT P0, [UR5], R5 ;  /* 0x00000005ff0075a7 */ /* 0x000e640008001105 */
[----:B-1----:R-:W-:Y:S05]  /*3a60*/  @!P0 BRA `(.L_x_72) ;  /* 0x0000006800908947 */ /* 0x002fea0003800000 */
.L_x_71:
[----:B------:R-:W-:Y:S01]  /*3a70*/  UISETP.NE.AND UP0, UPT, UR24, 0x1, UPT ;  /* 0x000000011800788c */ /* 0x000fe2000bf05270 */
[----:B------:R-:W-:Y:S01]  /*3a80*/  PLOP3.LUT P2, PT, PT, PT, PT, 0x80, 0x8 ;  /* 0x000000000008781c */ /* 0x000fe20003f4f070 */
[----:B------:R-:W-:Y:S02]  /*3a90*/  UIADD3 UR4, UPT, UPT, UR10, 0x1, URZ ;  /* 0x000000010a047890 */ /* 0x000fe4000fffe0ff */
[----:B------:R-:W-:Y:S02]  /*3aa0*/  UIADD3 UR25, UPT, UPT, UR5, 0x20, URZ ;  /* 0x0000002005197890 */ /* 0x000fe4000fffe0ff */
[----:B------:R-:W-:Y:S01]  /*3ab0*/  UISETP.NE.AND UP1, UPT, UR4, 0x4, UPT ;  /* 0x000000040400788c */ /* 0x000fe2000bf25270 */
[----:B------:R-:W-:Y:S01]  /*3ac0*/  PLOP3.LUT P0, PT, PT, PT, UP0, 0x80, 0x8 ;  /* 0x000000000008781c */ /* 0x000fe20003f0f008 */
[----:B------:R-:W-:Y:S02]  /*3ad0*/  UIADD3 UR22, UPT, UPT, UR22, 0x1, URZ ;  /* 0x0000000116167890 */ /* 0x000fe4000fffe0ff */
[----:B------:R-:W-:Y:S02]  /*3ae0*/  USEL UR6, URZ, 0x1, UP1 ;  /* 0x00000001ff067887 */ /* 0x000fe40008800000 */
[----:B------:R-:W-:Y:S02]  /*3af0*/  USEL UR23, UR4, URZ, UP1 ;  /* 0x000000ff04177287 */ /* 0x000fe40008800000 */
[----:B------:R-:W-:Y:S02]  /*3b00*/  UIADD3 UR24, UPT, UPT, UR24, -0x1, URZ ;  /* 0xffffffff18187890 */ /* 0x000fe4000fffe0ff */
[----:B------:R-:W-:Y:S01]  /*3b10*/  @UP0 ULEA UR4, UR23, UR26, 0x3 ;  /* 0x0000001a17040291 */ /* 0x000fe2000f8e18ff */
[----:B------:R-:W-:Y:S01]  /*3b20*/  LOP3.LUT R2, R2, UR6, RZ, 0x3c, !PT ;  /* 0x0000000602027c12 */ /* 0x000fe2000f8e3cff */
[----:B------:R-:W-:Y:S02]  /*3b30*/  ULEA UR6, UR10, UR30, 0xa ;  /* 0x0000001e0a067291 */ /* 0x000fe4000f8e50ff */
[----:B------:R-:W-:Y:S01]  /*3b40*/  UISETP.NE.AND UP0, UPT, UR22, UR27, UPT ;  /* 0x0000001b1600728c */ /* 0x000fe2000bf05270 */
[----:B-1----:R-:W-:Y:S01]  /*3b50*/  @P0 SHF.L.U32 R0, R2, 0x1f, RZ ;  /* 0x0000001f02000819 */ /* 0x002fe200000006ff */
[----:B------:R-:W-:Y:S02]  /*3b60*/  UIADD3 UR20, UPT, UPT, UR6, 0x2, URZ ;  /* 0x0000000206147890 */ /* 0x000fe4000fffe0ff */
[----:B------:R-:W-:Y:S01]  /*3b70*/  UIADD3 UR16, UPT, UPT, UR6, 0x4, URZ ;  /* 0x0000000406107890 */ /* 0x000fe2000fffe0ff */
[----:B------:R2:W3:Y:S01]  /*3b80*/  @P0 SYNCS.PHASECHK.TRANS64.TRYWAIT P2, [UR4], R0 ;  /* 0x00000000ff0005a7 */ /* 0x0004e20008041104 */
[----:B------:R-:W-:Y:S02]  /*3b90*/  ULEA UR4, UR10, UR29, 0x9 ;  /* 0x0000001d0a047291 */ /* 0x000fe4000f8e48ff */
[----:B------:R-:W-:Y:S02]  /*3ba0*/  UIADD3 UR12, UPT, UPT, UR6, 0x6, URZ ;  /* 0x00000006060c7890 */ /* 0x000fe4000fffe0ff */
[----:B------:R-:W-:Y:S02]  /*3bb0*/  UIADD3 UR18, UPT, UPT, UR4, 0x2, URZ ;  /* 0x0000000204127890 */ /* 0x000fe4000fffe0ff */
[----:B------:R-:W-:Y:S02]  /*3bc0*/  UIADD3 UR14, UPT, UPT, UR4, 0x4, URZ ;  /* 0x00000004040e7890 */ /* 0x000fe4000fffe0ff */
[----:B------:R-:W-:Y:S01]  /*3bd0*/  UIADD3 UR8, UPT, UPT, UR4, 0x6, URZ ;  /* 0x0000000604087890 */ /* 0x000fe2000fffe0ff */
[----:B------:R-:W-:Y:S01]  /*3be0*/  UMOV UR7, 0x40004040 ;  /* 0x4000404000077882 */ /* 0x000fe20000000000 */
[----:B------:R-:W-:Y:S01]  /*3bf0*/  UMOV UR5, 0x40004040 ;  /* 0x4000404000057882 */ /* 0x000fe20000000000 */
[----:B------:R-:W-:Y:S01]  /*3c00*/  UMOV UR21, 0x40004040 ;  /* 0x4000404000157882 */ /* 0x000fe20000000000 */
[----:B------:R2:W-:Y:S01]  /*3c10*/  UTCQMMA.2CTA gdesc[UR4], gdesc[UR6], tmem[UR11], tmem[UR40], idesc[UR41], UP2 ;  /* 0x00ff2806040075ea */ /* 0x0005e2000920030b */
[----:B------:R-:W-:Y:S01]  /*3c20*/  UPLOP3.LUT UP2, UPT, UPT, UPT, UPT, 0x80, 0x8 ;  /* 0x000000000008789c */ /* 0x000fe20003f4f070 */
[----:B------:R-:W-:Y:S01]  /*3c30*/  UMOV UR19, 0x40004040 ;  /* 0x4000404000137882 */ /* 0x000fe20000000000 */
[----:B------:R-:W-:Y:S01]  /*3c40*/  UMOV UR17, 0x40004040 ;  /* 0x4000404000117882 */ /* 0x000fe20000000000 */
[----:B------:R2:W-:Y:S01]  /*3c50*/  UTCQMMA.2CTA gdesc[UR18], gdesc[UR20], tmem[UR11], tmem[UR38], idesc[UR39], UPT ;  /* 0x00ff2614120075ea */ /* 0x0005e2000ba0030b */
[----:B------:R-:W-:Y:S01]  /*3c60*/  UMOV UR15, 0x40004040 ;  /* 0x40004040000f7882 */ /* 0x000fe20000000000 */
[----:B------:R-:W-:Y:S01]  /*3c70*/  UMOV UR13, 0x40004040 ;  /* 0x40004040000d7882 */ /* 0x000fe20000000000 */
[----:B------:R-:W-:Y:S01]  /*3c80*/  UMOV UR9, 0x40004040 ;  /* 0x4000404000097882 */ /* 0x000fe20000000000 */
[----:B------:R2:W-:Y:S01]  /*3c90*/  UTCQMMA.2CTA gdesc[UR14], gdesc[UR16], tmem[UR11], tmem[UR36], idesc[UR37], UPT ;  /* 0x00ff24100e0075ea */ /* 0x0005e2000ba0030b */
[----:B------:R2:W-:Y:S01]  /*3ca0*/  UTCQMMA.2CTA gdesc[UR8], gdesc[UR12], tmem[UR11], tmem[UR34], idesc[UR35], UPT ;  /* 0x00ff220c080075ea */ /* 0x0005e2000ba0030b */
[----:B------:R2:W-:Y:S01]  /*3cb0*/  UTCBAR.2CTA.MULTICAST [UR25], URZ, UR28 ;  /* 0x000000ff190073e9 */ /* 0x0005e2000820081c */
[----:B------:R-:W-:Y:S01]  /*3cc0*/  UMOV UR10, UR23 ;  /* 0x00000017000a7c82 */ /* 0x000fe20008000000 */
[----:B------:R-:W-:Y:S05]  /*3cd0*/  BRA.U UP0, `(.L_x_73) ;  /* 0xfffffffd00507547 */ /* 0x000fea000b83ffff */
.L_x_70:
[----:B--2---:R-:W-:Y:S01]  /*3ce0*/  UIADD3 UR4, UPT, UPT, UR31, 0xb0, URZ ;  /* 0x000000b01f047890 */ /* 0x004fe2000fffe0ff */
[----:B------:R-:W-:-:S08]  /*3cf0*/  UMOV UR22, UR27 ;  /* 0x0000001b00167c82 */ /* 0x000fd00008000000 */
[----:B------:R2:W-:Y:S01]  /*3d00*/  UTCBAR.2CTA.MULTICAST [UR4], URZ, UR42 ;  /* 0x000000ff040073e9 */ /* 0x0005e2000820082a */
[----:B------:R-:W-:Y:S02]  /*3d10*/  NOP ;  /* 0x0000000000007918 */ /* 0x000fe40000000000 */
.L_x_68:
[----:B--2---:R-:W-:Y:S01]  /*3d20*/  UIADD3 UR4, UPT, UPT, UR32, 0x1, URZ ;  /* 0x0000000120047890 */ /* 0x004fe2000fffe0ff */
[----:B------:R-:W-:-:S03]  /*3d30*/  ISETP.NE.AND P0, PT, R8, 0x2, PT ;  /* 0x000000020800780c */ /* 0x000fc60003f05270 */
[----:B------:R-:W-:Y:S01]  /*3d40*/  UISETP.NE.AND UP0, UPT, UR4, 0x4, UPT ;  /* 0x000000040400788c */ /* 0x000fe2000bf05270 */
[----:B-1----:R-:W-:Y:S02]  /*3d50*/  SEL R0, RZ, 0x1, P0 ;  /* 0x00000001ff007807 */ /* 0x002fe40000000000 */
[----:B------:R-:W-:Y:S01]  /*3d60*/  SEL R8, R8, RZ, P0 ;  /* 0x000000ff08087207 */ /* 0x000fe20000000000 */
[----:B------:R-:W-:Y:S01]  /*3d70*/  USEL UR5, URZ, 0x1, UP0 ;  /* 0x00000001ff057887 */ /* 0x000fe20008000000 */
[----:B------:R-:W-:Y:S01]  /*3d80*/  LOP3.LUT R3, R3, R0, RZ, 0x3c, !PT ;  /* 0x0000000003037212 */ /* 0x000fe200078e3cff */
[----:B------:R-:W-:-:S04]  /*3d90*/  USEL UR32, UR4, URZ, UP0 ;  /* 0x000000ff04207287 */ /* 0x000fc80008000000 */
[----:B------:R-:W-:Y:S01]  /*3da0*/  LOP3.LUT R9, R9, UR5, RZ, 0x3c, !PT ;  /* 0x0000000509097c12 */ /* 0x000fe2000f8e3cff */
[----:B------:R-:W-:Y:S07]  /*3db0*/  @P1 BRA `(.L_x_74) ;  /* 0xfffffff800881947 */ /* 0x000fee000383ffff */
[----:B------:R-:W1:Y:S01]  /*3dc0*/  S2UR UR8, SR_CgaCtaId ;  /* 0x00000000000879c3 */ /* 0x000e620000008800 */
[----:B------:R-:W-:Y:S01]  /*3dd0*/  ELECT P0, URZ, PT ;  /* 0x0000000000ff782f */ /* 0x000fe20003800000 */
[----:B------:R-:W-:Y:S01]  /*3de0*/  HFMA2 R0, -RZ, RZ, 0, 5.9604644775390625e-08 ;  /* 0x00000001ff007431 */ /* 0x000fe200000001ff */
[----:B------:R-:W-:-:S05]  /*3df0*/  UMOV UR4, 0x40 ;  /* 0x0000004000047882 */ /* 0x000fca0000000000 */
[----:B------:R-:W-:Y:S01]  /*3e00*/  UVIRTCOUNT.DEALLOC.SMPOOL 0x80 ;  /* 0x000000800000784c */ /* 0x000fe20000000000 */
[----:B------:R-:W-:Y:S02]  /*3e10*/  UISETP.NE.AND UP1, UPT, UR47, URZ, UPT ;  /* 0x000000ff2f00728c */ /* 0x000fe4000bf25270 */
[----:B-1----:R-:W-:-:S09]  /*3e20*/  ULEA UR8, UR8, UR4, 0x18 ;  /* 0x0000000408087291 */ /* 0x002fd2000f8ec0ff */
[----:B------:R1:W-:Y:S01]  /*3e30*/  @P0 STS.U8 [UR8+0x1c], R0 ;  /* 0x00001c00ff000988 */ /* 0x0003e20008000008 */
[----:B------:R-:W-:Y:S05]  /*3e40*/  BRA.U UP1, `(.L_x_75) ;  /* 0x0000000101a07547 */ /* 0x000fea000b800000 */
[----:B------:R-:W-:Y:S01]  /*3e50*/  UIADD3 UR7, UPT, UPT, UR26, 0xd0, URZ ;  /* 0x000000d01a077890 */ /* 0x000fe2000fffe0ff */
[----:B------:R-:W-:-:S03]  /*3e60*/  SHF.L.U32 R3, R9, 0x1f, RZ ;  /* 0x0000001f09037819 */ /* 0x000fc600000006ff */
[----:B------:R-:W-:-:S09]  /*3e70*/  ULEA UR4, UR32, UR7, 0x3 ;  /* 0x0000000720047291 */ /* 0x000fd2000f8e18ff */
[----:B------:R-:W2:Y:S02]  /*3e80*/  SYNCS.PHASECHK.TRANS64.TRYWAIT P0, [UR4], R3 ;  /* 0x00000003ff0075a7 */ /* 0x000ea40008001104 */
[----:B--2---:R-:W-:Y:S05]  /*3e90*/  @!P0 BRA `(.L_x_76) ;  /* 0x00000064009c8947 */ /* 0x004fea0003800000 */
.L_x_166:
        /* <DEDUP_REMOVED lines=9> */
.L_x_168:
        /* <DEDUP_REMOVED lines=9> */
.L_x_170:
[----:B------:R-:W-:-:S04]  /*3fc0*/  UIADD3 UR4, UPT, UPT, UR4, 0x1, URZ ;  /* 0x0000000104047890 */ /* 0x000fc8000fffe0ff */
[----:B------:R-:W-:-:S04]  /*3fd0*/  UISETP.NE.AND UP0, UPT, UR4, 0x4, UPT ;  /* 0x000000040400788c */ /* 0x000fc8000bf05270 */
[----:B------:R-:W-:Y:S02]  /*3fe0*/  USEL UR5, URZ, 0x1, UP0 ;  /* 0x00000001ff057887 */ /* 0x000fe40008000000 */
[----:B------:R-:W-:-:S04]  /*3ff0*/  USEL UR4, UR4, URZ, UP0 ;  /* 0x000000ff04047287 */ /* 0x000fc80008000000 */
[----:B------:R-:W-:Y:S01]  /*4000*/  ULEA UR4, UR4, UR7, 0x3 ;  /* 0x0000000704047291 */ /* 0x000fe2000f8e18ff */
[----:B-1----:R-:W-:-:S04]  /*4010*/  LOP3.LUT R3, R2, UR5, RZ, 0x3c, !PT ;  /* 0x0000000502037c12 */ /* 0x002fc8000f8e3cff */
[----:B------:R-:W-:Y:S01]  /*4020*/  SHF.L.U32 R3, R3, 0x1f, RZ ;  /* 0x0000001f03037819 */ /* 0x000fe200000006ff */
[----:B------:R-:W-:-:S04]  /*4030*/  IMAD.U32 R0, RZ, RZ, UR4 ;  /* 0x00000004ff007e24 */ /* 0x000fc8000f8e00ff */
[----:B------:R1:W2:Y:S03]  /*4040*/  SYNCS.PHASECHK.TRANS64.TRYWAIT P0, [R0+URZ], R3 ;  /* 0x00000003000075a7 */ /* 0x0002a600080011ff */
[----:B--2---:R-:W-:Y:S05]  /*4050*/  @!P0 NANOSLEEP.SYNCS 0x989680 ;  /* 0x009896800000895d */ /* 0x004fea0003900000 */
[----:B------:R-:W2:Y:S02]  /*4060*/  @!P0 SYNCS.PHASECHK.TRANS64 P0, [R0+URZ], R3 ;  /* 0x00000003000085a7 */ /* 0x000ea400080010ff */
[----:B--2---:R-:W-:Y:S05]  /*4070*/  @P0 BRA `(.L_x_79) ;  /* 0x0000000000200947 */ /* 0x004fea0003800000 */
.L_x_80:
[----:B--2---:R2:W4:Y:S02]  /*4080*/  SYNCS.PHASECHK.TRANS64.TRYWAIT P0, [R0+URZ], R3 ;  /* 0x00000003000075a7 */ /* 0x00452400080011ff */
[----:B----4-:R-:W-:Y:S05]  /*4090*/  @!P0 NANOSLEEP.SYNCS 0x989680 ;  /* 0x009896800000895d */ /* 0x010fea0003900000 */
[----:B------:R-:W4:Y:S02]  /*40a0*/  @!P0 SYNCS.PHASECHK.TRANS64 P0, [R0+URZ], R3 ;  /* 0x00000003000085a7 */ /* 0x000f2400080010ff */
[----:B----4-:R-:W-:Y:S05]  /*40b0*/  @!P0 BRA `(.L_x_80) ;  /* 0xfffffffc00f08947 */ /* 0x010fea000383ffff */
[----:B------:R-:W-:Y:S05]  /*40c0*/  BRA `(.L_x_79) ;  /* 0x00000000000c7947 */ /* 0x000fea0003800000 */
.L_x_75:
[----:B------:R-:W-:-:S04]  /*40d0*/  UIADD3 UR4, UPT, UPT, UR26, 0x110, URZ ;  /* 0x000001101a047890 */ /* 0x000fc8000fffe0ff */
[----:B------:R-:W-:-:S09]  /*40e0*/  UPRMT UR4, UR46, 0x654, UR4 ;  /* 0x000006542e047896 */ /* 0x000fd20008000004 */
[----:B------:R-:W-:Y:S03]  /*40f0*/  SYNCS.ARRIVE.TRANS64.RED.A1T0 RZ, [UR4], RZ ;  /* 0x000000ffffff79a7 */ /* 0x000fe60008100404 */
.L_x_79:
[----:B-12---:R-:W-:Y:S01]  /*4100*/  SHF.L.U32 R3, RZ, 0x1f, RZ ;  /* 0x0000001fff037819 */ /* 0x006fe200000006ff */
[----:B------:R-:W-:Y:S01]  /*4110*/  UIADD3 UR4, UPT, UPT, UR26, 0x110, URZ ;  /* 0x000001101a047890 */ /* 0x000fe2000fffe0ff */
[----:B------:R-:W-:Y:S02]  /*4120*/  PLOP3.LUT P0, PT, PT, PT, UP1, 0x80, 0x8 ;  /* 0x000000000008781c */ /* 0x000fe40003f0f018 */
[----:B------:R-:W1:Y:S02]  /*4130*/  SYNCS.PHASECHK.TRANS64.TRYWAIT P1, [UR26+0x110], R3 ;  /* 0x00011003ff0075a7 */ /* 0x000e64000802111a */
[----:B-1----:R-:W-:Y:S09]  /*4140*/  @!P1 BRA `(.L_x_81) ;  /* 0x0000006400389947 */ /* 0x002ff20003800000 */
.L_x_172:
[----:B------:R-:W-:Y:S01]  /*4150*/  @!UP1 UPRMT UR4, UR46, 0x654, UR4 ;  /* 0x000006542e049896 */ /* 0x000fe20008000004 */
[----:B------:R-:W-:Y:S01]  /*4160*/  UMOV UR5, 0xffff ;  /* 0x0000ffff00057882 */ /* 0x000fe20000000000 */
[----:B------:R-:W-:-:S07]  /*4170*/  UMOV UR6, 0x1 ;  /* 0x0000000100067882 */ /* 0x000fce0000000000 */
[----:B------:R-:W-:Y:S01]  /*4180*/  @!P0 SYNCS.ARRIVE.TRANS64.RED.A1T0 RZ, [UR4], RZ ;  /* 0x000000ffffff89a7 */ /* 0x000fe20008100404 */
[----:B------:R-:W-:Y:S01]  /*4190*/  NOP ;  /* 0x0000000000007918 */ /* 0x000fe20000000000 */
[----:B-1----:R-:W1:Y:S01]  /*41a0*/  LDS R0, [UR8+0x14] ;  /* 0x00001408ff007984 */ /* 0x002e620008000800 */
[----:B------:R-:W-:-:S04]  /*41b0*/  ULOP3.LUT UR4, UR44, 0xffff, URZ, 0xc0, !UPT ;  /* 0x0000ffff2c047892 */ /* 0x000fc8000f8ec0ff */
[----:B------:R-:W-:-:S04]  /*41c0*/  USHF.R.U32.HI UR4, URZ, 0x5, UR4 ;  /* 0x00000005ff047899 */ /* 0x000fc80008011604 */
[----:B------:R-:W-:Y:S02]  /*41d0*/  USHF.L.U32 UR5, UR5, UR4, URZ ;  /* 0x0000000405057299 */ /* 0x000fe400080006ff */
[----:B------:R-:W-:-:S04]  /*41e0*/  USHF.L.U32 UR4, UR6, UR4, URZ ;  /* 0x0000000406047299 */ /* 0x000fc800080006ff */
[----:B-1----:R-:W-:-:S04]  /*41f0*/  LOP3.LUT R0, R0, UR5, RZ, 0xc0, !PT ;  /* 0x0000000500007c12 */ /* 0x002fc8000f8ec0ff */
[----:B------:R-:W-:-:S13]  /*4200*/  ISETP.NE.AND P0, PT, R0, UR5, PT ;  /* 0x0000000500007c0c */ /* 0x000fda000bf05270 */
[----:B------:R-:W-:Y:S05]  /*4210*/  @P0 BRA `(.L_x_82) ;  /* 0x0000000000580947 */ /* 0x000fea0003800000 */
[----:B------:R-:W1:Y:S02]  /*4220*/  LDS R0, [UR8+0x18] ;  /* 0x00001808ff007984 */ /* 0x000e640008000800 */
[----:B-1----:R-:W-:-:S04]  /*4230*/  LOP3.LUT R0, R0, UR4, RZ, 0xc0, !PT ;  /* 0x0000000400007c12 */ /* 0x002fc8000f8ec0ff */
[----:B------:R-:W-:-:S13]  /*4240*/  ISETP.NE.AND P0, PT, R0, UR4, PT ;  /* 0x0000000400007c0c */ /* 0x000fda000bf05270 */
[----:B------:R-:W-:Y:S05]  /*4250*/  @P0 BRA `(.L_x_83) ;  /* 0x00000000003c0947 */ /* 0x000fea0003800000 */
[----:B------:R-:W1:Y:S01]  /*4260*/  S2R R2, SR_LANEID ;  /* 0x0000000000027919 */ /* 0x000e620000000000 */
[----:B------:R-:W-:Y:S01]  /*4270*/  ULOP3.LUT UR5, URZ, UR5, URZ, 0x33, !UPT ;  /* 0x00000005ff057292 */ /* 0x000fe2000f8e33ff */
[----:B------:R-:W-:Y:S01]  /*4280*/  LOP3.LUT R4, RZ, UR4, RZ, 0x33, !PT ;  /* 0x00000004ff047c12 */ /* 0x000fe2000f8e33ff */
[----:B------:R-:W-:Y:S02]  /*4290*/  VOTEU.ANY UR4, UPT, PT ;  /* 0x0000000000047886 */ /* 0x000fe400038e0100 */
[----:B------:R-:W-:Y:S01]  /*42a0*/  UFLO.U32 UR4, UR4 ;  /* 0x00000004000472bd */ /* 0x000fe200080e0000 */
[----:B------:R-:W2:Y:S01]  /*42b0*/  REDUX UR6, R4 ;  /* 0x00000000040673c4 */ /* 0x000ea20000000000 */
[----:B------:R-:W-:-:S06]  /*42c0*/  IMAD.U32 R0, RZ, RZ, UR5 ;  /* 0x00000005ff007e24 */ /* 0x000fcc000f8e00ff */
[----:B------:R4:W-:Y:S01]  /*42d0*/  UTCATOMSWS.AND URZ, UR5 ;  /* 0x0000000500ff79e3 */ /* 0x0009e20008000000 */
[----:B------:R-:W3:Y:S01]  /*42e0*/  REDUX UR7, R0 ;  /* 0x00000000000773c4 */ /* 0x000ee20000000000 */
[----:B-1----:R-:W-:Y:S01]  /*42f0*/  ISETP.EQ.U32.AND P0, PT, R2, UR4, PT ;  /* 0x0000000402007c0c */ /* 0x002fe2000bf02070 */
[----:B--2---:R-:W-:Y:S01]  /*4300*/  IMAD.U32 R2, RZ, RZ, UR6 ;  /* 0x00000006ff027e24 */ /* 0x004fe2000f8e00ff */
[----:B---3--:R-:W-:-:S11]  /*4310*/  MOV R3, UR7 ;  /* 0x0000000700037c02 */ /* 0x008fd60008000f00 */
[----:B------:R4:W-:Y:S04]  /*4320*/  @P0 ATOMS.AND RZ, [UR8+0x14], R3 ;  /* 0x00001403ffff098c */ /* 0x0009e8000a800008 */
[----:B------:R4:W-:Y:S01]  /*4330*/  @P0 ATOMS.AND RZ, [UR8+0x18], R2 ;  /* 0x00001802ffff098c */ /* 0x0009e2000a800008 */
[----:B------:R-:W-:Y:S05]  /*4340*/  BRA `(.L_x_84) ;  /* 0x0000000000147947 */ /* 0x000fea0003800000 */
.L_x_83:
[----:B------:R-:W-:Y:S02]  /*4350*/  MOV R2, 0x4370 ;  /* 0x0000437000027802 */ /* 0x000fe40000000f00 */
[----:B---3-5:R-:W-:Y:S05]  /*4360*/  CALL.REL.NOINC `($__internal_0_$__cuda_sm10x_tcgen05_guardrail_trap_col_being_dealloced_not_returned_by_alloc) ;  /* 0x0000006800147944 */ /* 0x028fea0003c00000 */
[----:B------:R-:W-:Y:S05]  /*4370*/  BRA `(.L_x_84) ;  /* 0x0000000000087947 */ /* 0x000fea0003800000 */
.L_x_82:
[----:B------:R-:W-:Y:S02]  /*4380*/  MOV R2, 0x43a0 ;  /* 0x000043a000027802 */ /* 0x000fe40000000f00 */
[----:B---3-5:R-:W-:Y:S05]  /*4390*/  CALL.REL.NOINC `($__internal_2_$__cuda_sm10x_tcgen05_guardrail_trap_unallocated_columns_being_dealloced) ;  /* 0x0000006800207944 */ /* 0x028fea0003c00000 */
.L_x_84:
[----:B------:R-:W-:Y:S01]  /*43a0*/  NOP ;  /* 0x0000000000007918 */ /* 0x000fe20000000000 */
[----:B----4-:R-:W-:Y:S05]  /*43b0*/  EXIT ;  /* 0x000000000000794d */ /* 0x010fea0003800000 */
.L_x_55:
[----:B------:R-:W-:-:S09]  /*43c0*/  UISETP.NE.OR UP0, UPT, UR13, 0x3, !UP3 ;  /* 0x000000030d00788c */ /* 0x000fd2000df05670 */
[----:B------:R-:W-:Y:S05]  /*43d0*/  BRA.U UP0, `(.L_x_85) ;  /* 0x0000001100c07547 */ /* 0x000fea000b800000 */
[----:B------:R-:W1:Y:S01]  /*43e0*/  LDCU UR31, c[0x0][0x370] ;  /* 0x00006e00ff1f77ac */ /* 0x000e620008000800 */
[----:B------:R-:W2:Y:S01]  /*43f0*/  LDC.64 R16, c[0x0][0x348] ;  /* 0x0000d200ff107b82 */ /* 0x000ea20000000a00 */
[----:B------:R-:W-:Y:S02]  /*4400*/  HFMA2 R13, -RZ, RZ, 0, 0 ;  /* 0x00000000ff0d7431 */ /* 0x000fe400000001ff */
[----:B------:R-:W-:Y:S01]  /*4410*/  IMAD.MOV.U32 R15, RZ, RZ, 0x1 ;  /* 0x00000001ff0f7424 */ /* 0x000fe200078e00ff */
[----:B------:R-:W1:Y:S01]  /*4420*/  LDCU.128 UR48, c[0x0][0xb10] ;  /* 0x00016200ff3077ac */ /* 0x000e620008000c00 */
[----:B------:R-:W-:Y:S01]  /*4430*/  IMAD.MOV.U32 R14, RZ, RZ, RZ ;  /* 0x000000ffff0e7224 */ /* 0x000fe200078e00ff */
[----:B------:R-:W-:Y:S01]  /*4440*/  MOV R7, 0x1000 ;  /* 0x0000100000077802 */ /* 0x000fe20000000f00 */
[----:B------:R-:W3:Y:S01]  /*4450*/  LDCU UR30, c[0x0][0x374] ;  /* 0x00006e80ff1e77ac */ /* 0x000ee20008000800 */
[----:B------:R-:W4:Y:S01]  /*4460*/  LDC.64 R2, c[0x0][0x888] ;  /* 0x00022200ff027b82 */ /* 0x000f220000000a00 */
[----:B------:R-:W3:Y:S01]  /*4470*/  LDCU UR15, c[0x0][0xb0c] ;  /* 0x00016180ff0f77ac */ /* 0x000ee20008000800 */
[----:B------:R-:W2:Y:S06]  /*4480*/  LDCU UR54, c[0x0][0xb20] ;  /* 0x00016400ff3677ac */ /* 0x000eac0008000800 */
[----:B------:R-:W4:Y:S01]  /*4490*/  LDC.64 R4, c[0x0][0x890] ;  /* 0x00022400ff047b82 */ /* 0x000f220000000a00 */
[----:B------:R-:W2:Y:S01]  /*44a0*/  LDCU UR4, c[0x0][0xb30] ;  /* 0x00016600ff0477ac */ /* 0x000ea20008000800 */
[----:B------:R-:W-:Y:S01]  /*44b0*/  UMOV UR21, 0x400 ;  /* 0x0000040000157882 */ /* 0x000fe20000000000 */
[----:B-1----:R-:W-:-:S02]  /*44c0*/  UIMAD.WIDE.U32 UR6, UR31, UR48, URZ ;  /* 0x000000301f0672a5 */ /* 0x002fc4000f8e00ff */
[----:B---3--:R-:W-:Y:S02]  /*44d0*/  UIMAD.WIDE.U32 UR8, UR30, UR51, URZ ;  /* 0x000000331e0872a5 */ /* 0x008fe4000f8e00ff */
[----:B------:R-:W-:Y:S02]  /*44e0*/  ULEA UR21, UR58, UR21, 0x18 ;  /* 0x000000153a157291 */ /* 0x000fe4000f8ec0ff */
[----:B------:R-:W-:Y:S02]  /*44f0*/  UPLOP3.LUT UP2, UPT, UPT, UPT, UPT, 0x40, 0x4 ;  /* 0x000000000004789c */ /* 0x000fe40003f4e870 */
[----:B------:R-:W-:Y:S02]  /*4500*/  UIADD3 UR37, UPT, UPT, UR21, 0x58, URZ ;  /* 0x0000005815257890 */ /* 0x000fe4000fffe0ff */
[----:B------:R-:W-:Y:S02]  /*4510*/  UIADD3 UR41, UPT, UPT, UR21, 0x40, URZ ;  /* 0x0000004015297890 */ /* 0x000fe4000fffe0ff */
[----:B------:R-:W-:-:S02]  /*4520*/  UIADD3 UR33, UPT, UPT, UR21, 0x48, URZ ;  /* 0x0000004815217890 */ /* 0x000fc4000fffe0ff */
[----:B------:R-:W-:Y:S01]  /*4530*/  UIADD3 UR25, UPT, UPT, UR21, 0x50, URZ ;  /* 0x0000005015197890 */ /* 0x000fe2000fffe0ff */
[----:B------:R-:W-:Y:S01]  /*4540*/  UMOV UR6, UR7 ;  /* 0x0000000700067c82 */ /* 0x000fe20008000000 */
[----:B------:R-:W-:Y:S01]  /*4550*/  UMOV UR47, UR9 ;  /* 0x00000009002f7c82 */ /* 0x000fe20008000000 */
[----:B------:R-:W-:Y:S02]  /*4560*/  UISETP.GE.AND UP0, UPT, UR45, 0x1, UPT ;  /* 0x000000012d00788c */ /* 0x000fe4000bf06270 */
[----:B------:R-:W-:Y:S01]  /*4570*/  UISETP.NE.AND UP4, UPT, UR45, 0x1, UPT ;  /* 0x000000012d00788c */ /* 0x000fe2000bf85270 */
[----:B------:R-:W1:Y:S01]  /*4580*/  LDCU.64 UR22, c[0x0][0xb28] ;  /* 0x00016500ff1677ac */ /* 0x000e620008000a00 */
[----:B------:R-:W-:Y:S02]  /*4590*/  UISETP.NE.AND UP6, UPT, UR15, 0x1, UPT ;  /* 0x000000010f00788c */ /* 0x000fe4000bfc5270 */
[----:B------:R-:W-:Y:S02]  /*45a0*/  UISETP.NE.AND UP5, UPT, UR50, 0x1, UPT ;  /* 0x000000013200788c */ /* 0x000fe4000bfa5270 */
[----:B------:R-:W-:-:S02]  /*45b0*/  UPRMT UR37, UR58, 0x654, UR37 ;  /* 0x000006543a257896 */ /* 0x000fc40008000025 */
[----:B------:R-:W-:Y:S02]  /*45c0*/  USHF.R.U32.HI UR52, URZ, UR49, UR6 ;  /* 0x00000031ff347299 */ /* 0x000fe40008011606 */
[----:B------:R-:W-:Y:S02]  /*45d0*/  UPRMT UR46, UR58, 0x654, UR41 ;  /* 0x000006543a2e7896 */ /* 0x000fe40008000029 */
[----:B------:R-:W-:Y:S02]  /*45e0*/  UPRMT UR39, UR58, 0x654, UR33 ;  /* 0x000006543a277896 */ /* 0x000fe40008000021 */
[----:B------:R-:W-:Y:S02]  /*45f0*/  UPRMT UR38, UR58, 0x654, UR25 ;  /* 0x000006543a267896 */ /* 0x000fe40008000019 */
[----:B--2---:R-:W-:Y:S02]  /*4600*/  USHF.R.U32.HI UR47, URZ, UR54, UR47 ;  /* 0x00000036ff2f7299 */ /* 0x004fe4000801162f */
[----:B------:R-:W-:-:S11]  /*4610*/  UISETP.NE.AND UP3, UPT, UR4, 0x1, UPT ;  /* 0x000000010400788c */ /* 0x000fd6000bf65270 */
.L_x_96:
[C---:B------:R-:W-:Y:S02]  /*4620*/  LEA R12, R14.reuse, UR21, 0x3 ;  /* 0x000000150e0c7c11 */ /* 0x040fe4000f8e18ff */
[----:B------:R-:W-:Y:S02]  /*4630*/  SHF.L.U32 R9, R13, 0x1f, RZ ;  /* 0x0000001f0d097819 */ /* 0x000fe400000006ff */
[----:B------:R-:W-:Y:S02]  /*4640*/  LEA R10, R14, UR21, 0x4 ;  /* 0x000000150e0a7c11 */ /* 0x000fe4000f8e20ff */
[----:B------:R-:W2:Y:S02]  /*4650*/  SYNCS.PHASECHK.TRANS64.TRYWAIT P0, [R12+URZ+0x90], R9 ;  /* 0x000090090c0075a7 */ /* 0x000ea400080011ff */
[----:B--23--:R-:W-:Y:S05]  /*4660*/  @!P0 BRA `(.L_x_86) ;  /* 0x0000006000088947 */ /* 0x00cfea0003800000 */
.L_x_173:
[----:B--2---:R-:W2:Y:S01]  /*4670*/  LDS.128 R8, [R10+0x120] ;  /* 0x000120000a087984 */ /* 0x004ea20000000c00 */
[----:B------:R-:W-:Y:S01]  /*4680*/  UISETP.GE.AND UP0, UPT, UR45, 0x1, UPT ;  /* 0x000000012d00788c */ /* 0x000fe2000bf06270 */
[----:B------:R-:W-:Y:S01]  /*4690*/  @!PT LDS RZ, [RZ] ;  /* 0x00000000fffff984 */ /* 0x000fe20000000800 */
[----:B------:R-:W-:Y:S01]  /*46a0*/  @!PT LDS RZ, [RZ] ;  /* 0x00000000fffff984 */ /* 0x000fe20000000800 */
[----:B------:R-:W-:Y:S01]  /*46b0*/  @!PT LDS RZ, [RZ] ;  /* 0x00000000fffff984 */ /* 0x000fe20000000800 */
[----:B------:R-:W-:Y:S01]  /*46c0*/  @!PT LDS RZ, [RZ] ;  /* 0x00000000fffff984 */ /* 0x000fe20000000800 */
[----:B------:R3:W-:Y:S06]  /*46d0*/  MEMBAR.ALL.CTA ;  /* 0x0000000000007992 */ /* 0x0007ec0000008000 */
[----:B---3--:R-:W3:Y:S01]  /*46e0*/  FENCE.VIEW.ASYNC.S ;  /* 0x00000000000073c6 */ /* 0x008ee20000000000 */
[----:B--2---:R-:W-:Y:S11]  /*46f0*/  LOP3.LUT P0, RZ, R10, 0x1, RZ, 0xc0, !PT ;  /* 0x000000010aff7812 */ /* 0x004ff6000780c0ff */
[----:B------:R-:W-:Y:S02]  /*4700*/  @!UPT UIADD3 URZ, UPT, UPT, URZ, URZ, URZ ;  /* 0x000000fffffff290 */ /* 0x000fe4000fffe0ff */
[----:B---3--:R-:W-:Y:S01]  /*4710*/  VOTEU.ANY UP1, P0 ;  /* 0x0000000000ff7886 */ /* 0x008fe20000020100 */
[----:B------:R-:W-:Y:S11]  /*4720*/  PLOP3.LUT P0, PT, PT, PT, UP1, 0x80, 0x8 ;  /* 0x000000000008781c */ /* 0x000ff60003f0f018 */
[----:B------:R-:W-:Y:S02]  /*4730*/  @!UPT UIADD3 URZ, UPT, UPT, URZ, URZ, URZ ;  /* 0x000000fffffff290 */ /* 0x000fe4000fffe0ff */
[----:B------:R-:W-:Y:S02]  /*4740*/  @P0 SHF.R.U32.HI R0, RZ, 0x10, R9 ;  /* 0x00000010ff000819 */ /* 0x000fe40000011609 */
[----:B------:R-:W-:Y:S02]  /*4750*/  @P0 MOV R6, R8 ;  /* 0x0000000800060202 */ /* 0x000fe40000000f00 */
[----:B------:R-:W-:Y:S01]  /*4760*/  @P0 R2UR UR4, R0 ;  /* 0x00000000000402ca */ /* 0x000fe200000e0000 */
[----:B------:R-:W-:Y:S01]  /*4770*/  VIADD R0, R12, 0xa0 ;  /* 0x000000a00c007836 */ /* 0x000fe20000000000 */
[----:B------:R-:W-:Y:S02]  /*4780*/  @P0 LOP3.LUT R8, R9, 0xffff, RZ, 0xc0, !PT ;  /* 0x0000ffff09080812 */ /* 0x000fe400078ec0ff */
[----:B------:R-:W-:Y:S02]  /*4790*/  @P0 R2UR UR6, R6 ;  /* 0x00000000060602ca */ /* 0x000fe400000e0000 */
[----:B------:R-:W-:Y:S02]  /*47a0*/  PRMT R0, RZ, 0x654, R0 ;  /* 0x00000654ff007816 */ /* 0x000fe40000000000 */
[----:B------:R-:W-:Y:S02]  /*47b0*/  @P0 R2UR UR5, R8 ;  /* 0x00000000080502ca */ /* 0x000fe400000e0000 */
[----:B------:R2:W-:Y:S03]  /*47c0*/  SYNCS.ARRIVE.TRANS64.RED.A1T0 RZ, [R0+URZ], RZ ;  /* 0x000000ff00ff79a7 */ /* 0x0005e600081004ff */
[----:B------:R-:W-:Y:S04]  /*47d0*/  @UP1 UMOV UR29, UR4 ;  /* 0x00000004001d1c82 */ /* 0x000fe80008000000 */
[----:B------:R-:W-:Y:S04]  /*47e0*/  @UP1 UMOV UR14, UR6 ;  /* 0x00000006000e1c82 */ /* 0x000fe80008000000 */
[----:B------:R-:W-:Y:S01]  /*47f0*/  @UP1 UMOV UR13, UR5 ;  /* 0x00000005000d1c82 */ /* 0x000fe20008000000 */
[----:B------:R-:W-:Y:S05]  /*4800*/  BRA.U !UP0, `(.L_x_87) ;  /* 0x0000000108a47547 */ /* 0x000fea000b800000 */
[----:B------:R-:W-:Y:S02]  /*4810*/  UIMAD.WIDE.U32 UR16, UR13, UR51, URZ ;  /* 0x000000330d1072a5 */ /* 0x000fe4000f8e00ff */
[----:B------:R-:W-:Y:S02]  /*4820*/  UIMAD.WIDE.U32 UR18, UR14, UR48, URZ ;  /* 0x000000300e1272a5 */ /* 0x000fe4000f8e00ff */
[----:B------:R-:W-:Y:S02]  /*4830*/  USEL UR4, UR30, UR47, !UP5 ;  /* 0x0000002f1e047287 */ /* 0x000fe4000e800000 */
[----:B------:R-:W-:Y:S02]  /*4840*/  USEL UR7, UR31, UR52, !UP6 ;  /* 0x000000341f077287 */ /* 0x000fe4000f000000 */
[----:B-1----:R-:W-:Y:S02]  /*4850*/  UIMAD.WIDE.U32 UR8, UR4, UR22, URZ ;  /* 0x00000016040872a5 */ /* 0x002fe4000f8e00ff */
[----:B------:R-:W-:Y:S01]  /*4860*/  UIMAD.WIDE.U32 UR10, UR7, UR22, URZ ;  /* 0x00000016070a72a5 */ /* 0x000fe2000f8e00ff */
[----:B------:R-:W-:Y:S02]  /*4870*/  UMOV UR5, UR17 ;  /* 0x0000001100057c82 */ /* 0x000fe40008000000 */
[----:B------:R-:W-:Y:S03]  /*4880*/  USHF.R.U32.HI UR6, URZ, UR54, UR5 ;  /* 0x00000036ff067299 */ /* 0x000fe60008011605 */
[----:B------:R-:W-:Y:S01]  /*4890*/  UMOV UR5, UR19 ;  /* 0x0000001300057c82 */ /* 0x000fe20008000000 */
[----:B------:R-:W-:Y:S02]  /*48a0*/  USEL UR6, UR13, UR6, !UP5 ;  /* 0x000000060d067287 */ /* 0x000fe4000e800000 */
[----:B------:R-:W-:Y:S03]  /*48b0*/  USHF.R.U32.HI UR12, URZ, UR49, UR5 ;  /* 0x00000031ff0c7299 */ /* 0x000fe60008011605 */
[----:B------:R-:W-:Y:S02]  /*48c0*/  UMOV UR5, UR9 ;  /* 0x0000000900057c82 */ /* 0x000fe40008000000 */
[----:B------:R-:W-:Y:S03]  /*48d0*/  @UP4 USHF.R.U32.HI UR4, URZ, UR23, UR5 ;  /* 0x00000017ff044299 */ /* 0x000fe60008011605 */
[----:B------:R-:W-:Y:S01]  /*48e0*/  UMOV UR5, UR11 ;  /* 0x0000000b00057c82 */ /* 0x000fe20008000000 */
[----:B------:R-:W-:Y:S02]  /*48f0*/  UIMAD UR4, UR45, UR4, URZ ;  /* 0x000000042d0472a4 */ /* 0x000fe4000f8e02ff */
[----:B------:R-:W-:Y:S02]  /*4900*/  @UP4 USHF.R.U32.HI UR7, URZ, UR23, UR5 ;  /* 0x00000017ff074299 */ /* 0x000fe40008011605 */
[----:B------:R-:W-:Y:S02]  /*4910*/  UIMAD.WIDE.U32 UR10, UR6, UR22, URZ ;  /* 0x00000016060a72a5 */ /* 0x000fe4000f8e00ff */
[----:B------:R-:W-:Y:S02]  /*4920*/  USEL UR5, UR14, UR12, !UP6 ;  /* 0x0000000c0e057287 */ /* 0x000fe4000f000000 */
[----:B------:R-:W-:Y:S02]  /*4930*/  UIMAD UR8, UR45, UR7, URZ ;  /* 0x000000072d0872a4 */ /* 0x000fe4000f8e02ff */
[----:B------:R-:W-:Y:S03]  /*4940*/  UISETP.GE.AND UP0, UPT, UR6, UR4, UPT ;  /* 0x000000040600728c */ /* 0x000fe6000bf06270 */
[----:B------:R-:W-:Y:S01]  /*4950*/  UMOV UR4, UR11 ;  /* 0x0000000b00047c82 */ /* 0x000fe20008000000 */
[----:B------:R-:W-:Y:S02]  /*4960*/  UISETP.GE.OR UP0, UPT, UR5, UR8, UP0 ;  /* 0x000000080500728c */ /* 0x000fe40008706670 */
[----:B------:R-:W-:Y:S02]  /*4970*/  USHF.R.U32.HI UR4, URZ, UR23, UR4 ;  /* 0x00000017ff047299 */ /* 0x000fe40008011604 */
[----:B------:R-:W-:Y:S02]  /*4980*/  UIMAD.WIDE.U32 UR8, UR5, UR22, URZ ;  /* 0x00000016050872a5 */ /* 0x000fe4000f8e00ff */
[----:B------:R-:W-:Y:S04]  /*4990*/  USEL UR10, UR6, UR4, !UP4 ;  /* 0x00000004060a7287 */ /* 0x000fe8000e000000 */
[----:B------:R-:W-:Y:S01]  /*49a0*/  UIADD3 UR11, UPT, UPT, -UR10, URZ, URZ ;  /* 0x000000ff0a0b7290 */ /* 0x000fe2000fffe1ff */
[----:B------:R-:W-:Y:S02]  /*49b0*/  @!UP0 UMOV UR4, UR9 ;  /* 0x0000000900048c82 */ /* 0x000fe40008000000 */
[----:B------:R-:W-:Y:S02]  /*49c0*/  @!UP0 USHF.R.U32.HI UR4, URZ, UR23, UR4 ;  /* 0x00000017ff048299 */ /* 0x000fe40008011604 */
[----:B------:R-:W-:Y:S02]  /*49d0*/  UIMAD UR8, UR45, UR11, UR6 ;  /* 0x0000000b2d0872a4 */ /* 0x000fe4000f8e0206 */
[----:B------:R-:W-:Y:S04]  /*49e0*/  @!UP0 USEL UR4, UR5, UR4, !UP4 ;  /* 0x0000000405048287 */ /* 0x000fe8000e000000 */
[----:B------:R-:W-:Y:S02]  /*49f0*/  @!UP0 UIMAD UR7, UR7, UR8, UR4 ;  /* 0x00000008070782a4 */ /* 0x000fe4000f8e0204 */
[----:B------:R-:W-:Y:S02]  /*4a00*/  @!UP0 UIADD3 UR9, UPT, UPT, UR10, -UR4, URZ ;  /* 0x800000040a098290 */ /* 0x000fe4000fffe0ff */
[----:B------:R-:W-:Y:S02]  /*4a10*/  UIADD3 UR8, UPT, UPT, -UR6, URZ, URZ ;  /* 0x000000ff06087290 */ /* 0x000fe4000fffe1ff */
[----:B------:R-:W-:Y:S02]  /*4a20*/  UIADD3 UR4, UPT, UPT, -UR5, URZ, URZ ;  /* 0x000000ff05047290 */ /* 0x000fe4000fffe1ff */
[----:B------:R-:W-:Y:S03]  /*4a30*/  @!UP0 UIMAD UR6, UR9, UR45, UR5 ;  /* 0x0000002d090682a4 */ /* 0x000fe6000f8e0205 */
[----:B------:R-:W-:Y:S01]  /*4a40*/  @!UP0 UMOV UR5, UR7 ;  /* 0x0000000700058c82 */ /* 0x000fe20008000000 */
[----:B------:R-:W-:Y:S02]  /*4a50*/  UIMAD UR7, UR15, UR4, UR14 ;  /* 0x000000040f0772a4 */ /* 0x000fe4000f8e020e */
[----:B------:R-:W-:Y:S02]  /*4a60*/  UIMAD UR4, UR50, UR8, UR13 ;  /* 0x00000008320472a4 */ /* 0x000fe4000f8e020d */
[----:B------:R-:W-:Y:S02]  /*4a70*/  UIMAD UR14, UR5, UR15, UR7 ;  /* 0x0000000f050e72a4 */ /* 0x000fe4000f8e0207 */
[----:B------:R-:W-:Y:S11]  /*4a80*/  UIMAD UR13, UR6, UR50, UR4 ;  /* 0x00000032060d72a4 */ /* 0x000ff6000f8e0204 */
[----:B------:R-:W-:Y:S01]  /*4a90*/  @!UPT UIADD3 URZ, UPT, UPT, URZ, URZ, URZ ;  /* 0x000000fffffff290 */ /* 0x000fe2000fffe0ff */
.L_x_87:
[----:B------:R-:W3:Y:S01]  /*4aa0*/  @!UP3 LDCU.128 UR8, c[0x0][0xb10] ;  /* 0x00016200ff08b7ac */ /* 0x000ee20008000c00 */
[C---:B----4-:R-:W-:Y:S02]  /*4ab0*/  ISETP.NE.U32.AND P1, PT, R4.reuse, RZ, PT ;  /* 0x000000ff0400720c */ /* 0x050fe40003f25070 */
[----:B------:R-:W-:Y:S02]  /*4ac0*/  ISETP.NE.U32.AND P0, PT, R4, RZ, PT ;  /* 0x000000ff0400720c */ /* 0x000fe40003f05070 */
[C---:B------:R-:W-:Y:S02]  /*4ad0*/  ISETP.NE.AND.EX P1, PT, R5.reuse, RZ, PT, P1 ;  /* 0x000000ff0500720c */ /* 0x040fe40003f25310 */
[----:B------:R-:W-:Y:S01]  /*4ae0*/  ISETP.NE.AND.EX P0, PT, R5, RZ, PT, P0 ;  /* 0x000000ff0500720c */ /* 0x000fe20003f05300 */
[----:B------:R-:W4:Y:S01]  /*4af0*/  @!UP3 LDCU UR5, c[0x0][0xb0c] ;  /* 0x00016180ff05b7ac */ /* 0x000f220008000800 */
[----:B------:R-:W-:Y:S01]  /*4b00*/  SHF.L.U32 R9, R15, 0x1f, RZ ;  /* 0x0000001f0f097819 */ /* 0x000fe200000006ff */
[----:B------:R-:W-:Y:S02]  /*4b10*/  USHF.L.U32 UR42, UR32, 0x8, URZ ;  /* 0x00000008202a7899 */ /* 0x000fe400080006ff */
[----:B------:R-:W-:Y:S02]  /*4b20*/  USHF.L.U32 UR43, UR20, 0x6, URZ ;  /* 0x00000006142b7899 */ /* 0x000fe400080006ff */
[----:B---3--:R-:W-:Y:S07]  /*4b30*/  UIMAD.WIDE.U32 UR6, UR14, UR8, URZ ;  /* 0x000000080e0672a5 */ /* 0x008fee000f8e00ff */
[----:B------:R-:W-:Y:S01]  /*4b40*/  @!UP3 UMOV UR4, UR7 ;  /* 0x000000070004bc82 */ /* 0x000fe20008000000 */
[----:B----4-:R-:W-:Y:S02]  /*4b50*/  @!UP3 UISETP.NE.AND UP0, UPT, UR5, 0x1, UPT ;  /* 0x000000010500b88c */ /* 0x010fe4000bf05270 */
[----:B------:R-:W-:Y:S02]  /*4b60*/  @!UP3 USHF.R.U32.HI UR4, URZ, UR9, UR4 ;  /* 0x00000009ff04b299 */ /* 0x000fe40008011604 */
[----:B------:R-:W-:Y:S02]  /*4b70*/  UIMAD.WIDE.U32 UR6, UR13, UR11, URZ ;  /* 0x0000000b0d0672a5 */ /* 0x000fe4000f8e00ff */
[----:B------:R-:W-:Y:S02]  /*4b80*/  @!UP3 USEL UR8, UR14, UR4, !UP0 ;  /* 0x000000040e08b287 */ /* 0x000fe4000c000000 */
[----:B------:R-:W-:Y:S03]  /*4b90*/  @!UP3 UISETP.NE.AND UP0, UPT, UR10, 0x1, UPT ;  /* 0x000000010a00b88c */ /* 0x000fe6000bf05270 */
[----:B------:R-:W-:Y:S02]  /*4ba0*/  @!UP3 UMOV UR6, UR7 ;  /* 0x000000070006bc82 */ /* 0x000fe40008000000 */
[----:B------:R-:W3:Y:S02]  /*4bb0*/  @!UP3 LDCU UR4, c[0x0][0xb20] ;  /* 0x00016400ff04b7ac */ /* 0x000ee40008000800 */
[----:B---3--:R-:W-:Y:S04]  /*4bc0*/  @!UP3 USHF.R.U32.HI UR6, URZ, UR4, UR6 ;  /* 0x00000004ff06b299 */ /* 0x008fe80008011606 */
[----:B------:R-:W-:Y:S04]  /*4bd0*/  @!UP3 USEL UR6, UR13, UR6, !UP0 ;  /* 0x000000060d06b287 */ /* 0x000fe8000c000000 */
[----:B------:R-:W-:Y:S02]  /*4be0*/  @!UP3 UIADD3 UR4, UPT, UPT, -UR8, UR6, URZ ;  /* 0x000000060804b290 */ /* 0x000fe4000fffe1ff */
[----:B------:R-:W-:Y:S02]  /*4bf0*/  @!UP3 UIADD3 UR6, UPT, UPT, UR8, -UR6, URZ ;  /* 0x800000060806b290 */ /* 0x000fe4000fffe0ff */
[----:B------:R-:W-:Y:S02]  /*4c00*/  @!UP3 UIMAD UR14, UR4, UR5, UR14 ;  /* 0x00000005040eb2a4 */ /* 0x000fe4000f8e020e */
[----:B------:R-:W-:Y:S01]  /*4c10*/  @!UP3 UIMAD UR13, UR6, UR10, UR13 ;  /* 0x0000000a060db2a4 */ /* 0x000fe2000f8e020d */
[----:B------:R-:W-:Y:S11]  /*4c20*/  BRA.U UP2, `(.L_x_88) ;  /* 0x0000000102107547 */ /* 0x000ff6000b800000 */
[----:B--2---:R-:W-:Y:S04]  /*4c30*/  MOV R0, UR53 ;  /* 0x0000003500007c02 */ /* 0x004fe80008000f00 */
[----:B------:R-:W-:Y:S04]  /*4c40*/  SHF.L.U32 R11, R0, 0x1f, RZ ;  /* 0x0000001f000b7819 */ /* 0x000fe800000006ff */
[----:B------:R-:W2:Y:S02]  /*4c50*/  SYNCS.PHASECHK.TRANS64.TRYWAIT P2, [UR21+0x88], R11 ;  /* 0x0000880bff0075a7 */ /* 0x000ea40008041115 */
[----:B--2---:R-:W-:Y:S05]  /*4c60*/  @!P2 BRA `(.L_x_89) ;  /* 0x00000058009ca947 */ /* 0x004fea0003800000 */
.L_x_88:
[----:B------:R-:W-:Y:S05]  /*4c70*/  @!P1 BRA `(.L_x_90) ;  /* 0x0000000000309947 */ /* 0x000fea0003800000 */
[----:B------:R-:W-:Y:S01]  /*4c80*/  ISETP.NE.U32.AND P1, PT, R2, RZ, PT ;  /* 0x000000ff0200720c */ /* 0x000fe20003f25070 */
[----:B------:R-:W3:Y:S01]  /*4c90*/  LDCU.64 UR4, c[0x0][0x358] ;  /* 0x00006b00ff0477ac */ /* 0x000ee20008000a00 */
[----:B------:R-:W-:Y:S02]  /*4ca0*/  IMAD.MOV.U32 R86, RZ, RZ, 0x1 ;  /* 0x00000001ff567424 */ /* 0x000fe400078e00ff */
[----:B------:R-:W-:Y:S11]  /*4cb0*/  ISETP.NE.AND.EX P1, PT, R3, RZ, PT, P1 ;  /* 0x000000ff0300720c */ /* 0x000ff60003f25310 */
[----:B------:R-:W-:Y:S02]  /*4cc0*/  @!UPT UIADD3 URZ, UPT, UPT, URZ, URZ, URZ ;  /* 0x000000fffffff290 */ /* 0x000fe4000fffe0ff */
[----:B--2---:R-:W2:Y:S01]  /*4cd0*/  @P1 LDC.64 R10, c[0x0][0x888] ;  /* 0x00022200ff0a1b82 */ /* 0x004ea20000000a00 */
[----:B------:R-:W-:Y:S04]  /*4ce0*/  @P1 IMAD R0, R4, UR36, RZ ;  /* 0x0000002404001c24 */ /* 0x000fe8000f8e02ff */
[----:B--2---:R-:W-:Y:S04]  /*4cf0*/  @P1 IMAD.WIDE R10, R0, 0x4, R10 ;  /* 0x00000004000a1825 */ /* 0x004fe800078e020a */
[----:B------:R-:W-:Y:S01]  /*4d00*/  HFMA2 R0, -RZ, RZ, 0, 5.9604644775390625e-08 ;  /* 0x00000001ff007431 */ /* 0x000fe200000001ff */
[----:B---3-5:R3:W5:Y:S04]  /*4d10*/  @P1 LDG.E R41, desc[UR4][R10.64] ;  /* 0x000000040a291981 */ /* 0x028768000c1e1900 */
[----:B------:R-:W-:Y:S01]  /*4d20*/  @!P1 PRMT R86, R0, 0x7610, R86 ;  /* 0x0000761000569816 */ /* 0x000fe20000000056 */
[----:B---3--:R-:W4:Y:S06]  /*4d30*/  @!P1 LDC R41, c[0x0][0x880] ;  /* 0x00022000ff299b82 */ /* 0x008f2c0000000800 */
.L_x_90:
[----:B----45:R-:W-:Y:S01]  /*4d40*/  @!P0 FSETP.EQ.AND P1, PT, R41, RZ, PT ;  /* 0x000000ff2900820b */ /* 0x030fe20003f22000 */
[----:B------:R-:W-:Y:S01]  /*4d50*/  @!UPT UIADD3 URZ, UPT, UPT, URZ, URZ, URZ ;  /* 0x000000fffffff290 */ /* 0x000fe2000fffe0ff */
[----:B------:R-:W-:Y:S11]  /*4d60*/  @!P0 BRA `(.L_x_91) ;  /* 0x0000000000188947 */ /* 0x000ff60003800000 */
[----:B------:R-:W-:Y:S02]  /*4d70*/  LOP3.LUT P0, RZ, R86, 0xff, RZ, 0xc0, !PT ;  /* 0x000000ff56ff7812 */ /* 0x000fe4000780c0ff */
[----:B------:R-:W-:Y:S04]  /*4d80*/  ISETP.NE.U32.AND P1, PT, R2, RZ, PT ;  /* 0x000000ff0200720c */ /* 0x000fe80003f25070 */
[----:B------:R-:W-:Y:S04]  /*4d90*/  ISETP.NE.AND.EX P1, PT, R3, RZ, PT, P1 ;  /* 0x000000ff0300720c */ /* 0x000fe80003f25310 */
[----:B------:R-:W-:Y:S03]  /*4da0*/  PLOP3.LUT P1, PT, P1, PT, PT, 0x8, 0x80 ;  /* 0x000000000080781c */ /* 0x000fe60000f2e170 */
[----:B------:R-:W-:Y:S11]  /*4db0*/  @P0 FSETP.EQ.AND P1, PT, R41, RZ, PT ;  /* 0x000000ff2900020b */ /* 0x000ff60003f22000 */
[----:B------:R-:W-:Y:S02]  /*4dc0*/  @!UPT UIADD3 URZ, UPT, UPT, URZ, URZ, URZ ;  /* 0x000000fffffff290 */ /* 0x000fe4000fffe0ff */
.L_x_91:
[----:B------:R-:W3:Y:S01]  /*4dd0*/  SYNCS.PHASECHK.TRANS64.TRYWAIT P2, [UR21+0x60], R9 ;  /* 0x00006009ff0075a7 */ /* 0x000ee20008041115 */
[----:B------:R-:W-:Y:S04]  /*4de0*/  ELECT P0, URZ, PT ;  /* 0x0000000000ff782f */ /* 0x000fe80003800000 */
[----:B------:R-:W-:Y:S11]  /*4df0*/  PLOP3.LUT P1, PT, P1, P0, PT, 0xf2, 0x2f ;  /* 0x00000000002f781c */ /* 0x000ff60000f21e72 */
[----:B------:R-:W-:Y:S02]  /*4e00*/  @!UPT UIADD3 URZ, UPT, UPT, URZ, URZ, URZ ;  /* 0x000000fffffff290 */ /* 0x000fe4000fffe0ff */
[----:B------:R-:W-:Y:S05]  /*4e10*/  @!P1 IADD3 R8, P0, PT, R16, 0x580, RZ ;  /* 0x0000058010089810 */ /* 0x000fea0007f1e0ff */
[----:B------:R-:W-:Y:S01]  /*4e20*/  @!P1 IMAD.X R6, RZ, RZ, R17, P0 ;  /* 0x000000ffff069224 */ /* 0x000fe200000e0611 */
[----:B---3--:R-:W-:Y:S07]  /*4e30*/  @!P2 BRA `(.L_x_92) ;  /* 0x000000580040a947 */ /* 0x008fee0003800000 */
.L_x_176:
[----:B------:R-:W-:Y:S01]  /*4e40*/  @!P1 R2UR UR5, R8 ;  /* 0x00000000080592ca */ /* 0x000fe200000e0000 */
[----:B------:R-:W-:Y:S01]  /*4e50*/  VOTEU.ALL UP0, P1 ;  /* 0x0000000000ff7886 */ /* 0x000fe20000800000 */
[----:B------:R-:W-:Y:S01]  /*4e60*/  @!P1 R2UR UR4, R6 ;  /* 0x00000000060492ca */ /* 0x000fe200000e0000 */
[----:B------:R-:W-:Y:S01]  /*4e70*/  UMOV UR6, 0x0 ;  /* 0x0000000000067882 */ /* 0x000fe20000000000 */
[----:B------:R-:W-:Y:S01]  /*4e80*/  UMOV UR7, 0x10000000 ;  /* 0x1000000000077882 */ /* 0x000fe20000000000 */
[----:B------:R-:W-:Y:S01]  /*4e90*/  UMOV UR44, UR36 ;  /* 0x00000024002c7c82 */ /* 0x000fe20008000000 */
[----:B------:R-:W-:Y:S01]  /*4ea0*/  @!UP0 UIADD3 UR40, UPT, UPT, UR21, 0x200, URZ ;  /* 0x0000020015288890 */ /* 0x000fe2000fffe0ff */
[----:B--2---:R-:W-:Y:S01]  /*4eb0*/  @!P1 IMAD.MOV.U32 R0, RZ, RZ, 0x1000 ;  /* 0x00001000ff009424 */ /* 0x004fe200078e00ff */
[----:B------:R-:W-:Y:S01]  /*4ec0*/  @!UP0 UIADD3 UR10, UPT, UPT, UR42, 0x80, URZ ;  /* 0x000000802a0a8890 */ /* 0x000fe2000fffe0ff */
[----:B------:R-:W-:Y:S01]  /*4ed0*/  @!P1 IADD3 R8, P0, PT, R16, 0x580, RZ ;  /* 0x0000058010089810 */ /* 0x000fe20007f1e0ff */
[----:B------:R-:W-:Y:S01]  /*4ee0*/  @!UP0 UIADD3 UR8, UPT, UPT, UR21, 0xa00, URZ ;  /* 0x00000a0015088890 */ /* 0x000fe2000fffe0ff */
[----:B------:R-:W-:Y:S02]  /*4ef0*/  VOTEU.ALL UP0, P1 ;  /* 0x0000000000ff7886 */ /* 0x000fe40000800000 */
[----:B------:R-:W-:Y:S01]  /*4f00*/  IMAD.U32 R10, RZ, RZ, UR5 ;  /* 0x00000005ff0a7e24 */ /* 0x000fe2000f8e00ff */
[----:B------:R-:W-:Y:S01]  /*4f10*/  UMOV UR9, UR41 ;  /* 0x0000002900097c82 */ /* 0x000fe20008000000 */
[----:B------:R-:W-:Y:S01]  /*4f20*/  IMAD.U32 R11, RZ, RZ, UR4 ;  /* 0x00000004ff0b7e24 */ /* 0x000fe2000f8e00ff */
[----:B------:R-:W-:Y:S01]  /*4f30*/  UMOV UR11, UR43 ;  /* 0x0000002b000b7c82 */ /* 0x000fe20008000000 */
[----:B------:R-:W-:Y:S01]  /*4f40*/  UMOV UR12, UR36 ;  /* 0x00000024000c7c82 */ /* 0x000fe20008000000 */
[----:B------:R-:W-:Y:S01]  /*4f50*/  @!P1 R2UR UR4, R10 ;  /* 0x000000000a0492ca */ /* 0x000fe200000e0000 */
[----:B------:R-:W-:Y:S01]  /*4f60*/  @!P1 IMAD.X R6, RZ, RZ, R17, P0 ;  /* 0x000000ffff069224 */ /* 0x000fe200000e0611 */
[----:B------:R-:W-:Y:S11]  /*4f70*/  @!P1 R2UR UR5, R11 ;  /* 0x000000000b0592ca */ /* 0x000ff600000e0000 */
[----:B------:R-:W-:Y:S02]  /*4f80*/  @!UPT UIADD3 URZ, UPT, UPT, URZ, URZ, URZ ;  /* 0x000000fffffff290 */ /* 0x000fe4000fffe0ff */
[----:B------:R2:W-:Y:S01]  /*4f90*/  @!UP0 UTMALDG.3D [UR40], [UR4], desc[UR6] ;  /* 0x00000628040085b4 */ /* 0x0005e20008011000 */
[----:B------:R-:W-:Y:S05]  /*4fa0*/  VOTEU.ALL UP0, P1 ;  /* 0x0000000000ff7886 */ /* 0x000fea0000800000 */
[----:B------:R2:W-:Y:S01]  /*4fb0*/  @!UP0 UTMALDG.3D [UR8], [UR4], desc[UR6] ;  /* 0x00000608040085b4 */ /* 0x0005e20008011000 */
[----:B------:R2:W-:Y:S01]  /*4fc0*/  @!P1 SYNCS.ARRIVE.TRANS64.RED.A0TR RZ, [UR21+0x40], R0 ;  /* 0x00004000ffff99a7 */ /* 0x0005e20008300415 */
[----:B------:R-:W-:Y:S01]  /*4fd0*/  SYNCS.ARRIVE.TRANS64.RED.A1T0 RZ, [UR46], RZ ;  /* 0x000000ffffff79a7 */ /* 0x000fe2000810042e */
[----:B------:R-:W3:Y:S02]  /*4fe0*/  SYNCS.PHASECHK.TRANS64.TRYWAIT P2, [UR21+0x68], R9 ;  /* 0x00006809ff0075a7 */ /* 0x000ee40008041115 */
[----:B--23--:R-:W-:Y:S05]  /*4ff0*/  @!P2 BRA `(.L_x_93) ;  /* 0x0000005400e8a947 */ /* 0x00cfea0003800000 */
.L_x_178:
        /* <DEDUP_REMOVED lines=10> */
[----:B------:R-:W-:Y:S02]  /*50a0*/  @!UP0 UIADD3 UR10, UPT, UPT, UR42, 0xa0, URZ ;  /* 0x000000a02a0a8890 */ /* 0x000fe4000fffe0ff */
[----:B------:R-:W-:Y:S01]  /*50b0*/  @!UP0 UIADD3 UR8, UPT, UPT, UR21, 0x1a00, URZ ;  /* 0x00001a0015088890 */ /* 0x000fe2000fffe0ff */
[----:B------:R-:W-:Y:S01]  /*50c0*/  IMAD.U32 R10, RZ, RZ, UR5 ;  /* 0x00000005ff0a7e24 */ /* 0x000fe2000f8e00ff */
[----:B------:R-:W-:Y:S01]  /*50d0*/  VOTEU.ALL UP0, P1 ;  /* 0x0000000000ff7886 */ /* 0x000fe20000800000 */
[----:B------:R-:W-:Y:S01]  /*50e0*/  IMAD.U32 R11, RZ, RZ, UR4 ;  /* 0x00000004ff0b7e24 */ /* 0x000fe2000f8e00ff */
[----:B------:R-:W-:Y:S01]  /*50f0*/  UMOV UR9, UR33 ;  /* 0x0000002100097c82 */ /* 0x000fe20008000000 */
[----:B------:R-:W-:Y:S01]  /*5100*/  UMOV UR11, UR43 ;  /* 0x0000002b000b7c82 */ /* 0x000fe20008000000 */
[----:B------:R-:W-:Y:S01]  /*5110*/  @!P1 R2UR UR4, R10 ;  /* 0x000000000a0492ca */ /* 0x000fe200000e0000 */
[----:B------:R-:W-:Y:S01]  /*5120*/  UMOV UR12, UR36 ;  /* 0x00000024000c7c82 */ /* 0x000fe20008000000 */
[----:B------:R-:W-:Y:S01]  /*5130*/  @!P1 R2UR UR5, R11 ;  /* 0x000000000b0592ca */ /* 0x000fe200000e0000 */
[----:B------:R-:W-:Y:S11]  /*5140*/  @!P1 IMAD.X R6, RZ, RZ, R17, P0 ;  /* 0x000000ffff069224 */ /* 0x000ff600000e0611 */
[----:B------:R-:W-:Y:S01]  /*5150*/  @!UPT UIADD3 URZ, UPT, UPT, URZ, URZ, URZ ;  /* 0x000000fffffff290 */ /* 0x000fe2000fffe0ff */
[----:B------:R2:W-:Y:S01]  /*5160*/  @!UP0 UTMALDG.3D [UR32], [UR4], desc[UR6] ;  /* 0x00000620040085b4 */ /* 0x0005e20008011000 */
[----:B------:R-:W-:Y:S05]  /*5170*/  VOTEU.ALL UP0, P1 ;  /* 0x0000000000ff7886 */ /* 0x000fea0000800000 */
[----:B------:R2:W-:Y:S01]  /*5180*/  @!UP0 UTMALDG.3D [UR8], [UR4], desc[UR6] ;  /* 0x00000608040085b4 */ /* 0x0005e20008011000 */
[----:B------:R2:W-:Y:S01]  /*5190*/  @!P1 SYNCS.ARRIVE.TRANS64.RED.A0TR RZ, [UR21+0x48], R0 ;  /* 0x00004800ffff99a7 */ /* 0x0005e20008300415 */
[----:B------:R-:W-:Y:S01]  /*51a0*/  SYNCS.ARRIVE.TRANS64.RED.A1T0 RZ, [UR39], RZ ;  /* 0x000000ffffff79a7 */ /* 0x000fe20008100427 */
[----:B------:R-:W3:Y:S02]  /*51b0*/  SYNCS.PHASECHK.TRANS64.TRYWAIT P2, [UR21+0x70], R9 ;  /* 0x00007009ff0075a7 */ /* 0x000ee40008041115 */
[----:B--23--:R-:W-:Y:S05]  /*51c0*/  @!P2 BRA `(.L_x_94) ;  /* 0x00000054008ca947 */ /* 0x00cfea0003800000 */
.L_x_180:
        /* <DEDUP_REMOVED lines=9> */
[----:B------:R-:W-:Y:S01]  /*5260*/  VIADD R14, R14, 0x1 ;  /* 0x000000010e0e7836 */ /* 0x000fe20000000000 */
        /* <DEDUP_REMOVED lines=10> */
[----:B------:R-:W-:Y:S11]  /*5310*/  UMOV UR12, UR36 ;  /* 0x00000024000c7c82 */ /* 0x000ff60008000000 */
        /* <DEDUP_REMOVED lines=8> */
.L_x_182:
[----:B------:R-:W-:Y:S01]  /*53a0*/  UIADD3 UR32, UPT, UPT, UR13, UR59, URZ ;  /* 0x0000003b0d207290 */ /* 0x000fe2000fffe0ff */
[----:B------:R-:W-:Y:S01]  /*53b0*/  @!P1 IADD3 R6, P0, PT, R16, 0x580, RZ ;  /* 0x0000058010069810 */ /* 0x000fe20007f1e0ff */
[----:B------:R-:W-:Y:S01]  /*53c0*/  UPLOP3.LUT UP2, UPT, UPT, UPT, UPT, 0x80, 0x8 ;  /* 0x000000000008789c */ /* 0x000fe20003f4f070 */
[----:B------:R-:W-:Y:S01]  /*53d0*/  R2UR UR24, R88 ;  /* 0x00000000581872ca */ /* 0x000fe200000e0000 */
[----:B------:R-:W-:Y:S01]  /*53e0*/  VOTEU.ALL UP0, P1 ;  /* 0x0000000000ff7886 */ /* 0x000fe20000800000 */
[----:B------:R-:W-:Y:S01]  /*53f0*/  @!P1 R2UR UR5, R6 ;  /* 0x00000000060592ca */ /* 0x000fe200000e0000 */
[----:B--2---:R-:W-:Y:S01]  /*5400*/  @!P1 IMAD.X R0, RZ, RZ, R17, P0 ;  /* 0x000000ffff009224 */ /* 0x004fe200000e0611 */
[----:B------:R-:W-:Y:S01]  /*5410*/  UMOV UR6, 0x0 ;  /* 0x0000000000067882 */ /* 0x000fe20000000000 */
[----:B------:R-:W-:Y:S01]  /*5420*/  UMOV UR7, 0x10000000 ;  /* 0x1000000000077882 */ /* 0x000fe20000000000 */
[----:B------:R-:W-:Y:S01]  /*5430*/  @!UP0 UIADD3 UR18, UPT, UPT, UR42, 0x60, URZ ;  /* 0x000000602a128890 */ /* 0x000fe2000fffe0ff */
[----:B------:R-:W-:Y:S01]  /*5440*/  ISETP.NE.AND P0, PT, R14, 0x2, PT ;  /* 0x000000020e00780c */ /* 0x000fe20003f05270 */
[----:B------:R-:W-:Y:S01]  /*5450*/  @!UP0 UIADD3 UR16, UPT, UPT, UR21, 0x3200, URZ ;  /* 0x0000320015108890 */ /* 0x000fe2000fffe0ff */
[----:B------:R-:W-:Y:S01]  /*5460*/  @!P1 R2UR UR4, R0 ;  /* 0x00000000000492ca */ /* 0x000fe200000e0000 */
[----:B------:R-:W-:Y:S01]  /*5470*/  @!UP0 UIADD3 UR17, UPT, UPT, UR21, 0x58, URZ ;  /* 0x0000005815118890 */ /* 0x000fe2000fffe0ff */
[----:B------:R-:W-:Y:S01]  /*5480*/  SEL R0, RZ, 0x1, P0 ;  /* 0x00000001ff007807 */ /* 0x000fe20000000000 */
[----:B------:R-:W-:Y:S01]  /*5490*/  @!UP0 UIADD3 UR10, UPT, UPT, UR42, 0xe0, URZ ;  /* 0x000000e02a0a8890 */ /* 0x000fe2000fffe0ff */
[----:B------:R-:W-:Y:S01]  /*54a0*/  LOP3.LUT R15, R15, 0x1, RZ, 0x3c, !PT ;  /* 0x000000010f0f7812 */ /* 0x000fe200078e3cff */
[----:B------:R-:W-:Y:S01]  /*54b0*/  @!UP0 UIADD3 UR8, UPT, UPT, UR21, 0x3a00, URZ ;  /* 0x00003a0015088890 */ /* 0x000fe2000fffe0ff */
[----:B------:R-:W-:Y:S01]  /*54c0*/  IMAD.U32 R8, RZ, RZ, UR5 ;  /* 0x00000005ff087e24 */ /* 0x000fe2000f8e00ff */
[----:B------:R-:W-:Y:S01]  /*54d0*/  VOTEU.ALL UP0, P1 ;  /* 0x0000000000ff7886 */ /* 0x000fe20000800000 */
[----:B------:R-:W-:Y:S01]  /*54e0*/  UMOV UR19, UR43 ;  /* 0x0000002b00137c82 */ /* 0x000fe20008000000 */
[----:B------:R-:W-:Y:S01]  /*54f0*/  UMOV UR20, UR36 ;  /* 0x0000002400147c82 */ /* 0x000fe20008000000 */
[----:B------:R-:W-:Y:S01]  /*5500*/  UMOV UR11, UR43 ;  /* 0x0000002b000b7c82 */ /* 0x000fe20008000000 */
[----:B------:R-:W-:Y:S01]  /*5510*/  UMOV UR12, UR36 ;  /* 0x00000024000c7c82 */ /* 0x000fe20008000000 */
[----:B------:R-:W-:Y:S01]  /*5520*/  UMOV UR9, UR17 ;  /* 0x0000001100097c82 */ /* 0x000fe20008000000 */
[----:B------:R-:W-:Y:S01]  /*5530*/  IMAD.U32 R9, RZ, RZ, UR4 ;  /* 0x00000004ff097e24 */ /* 0x000fe2000f8e00ff */
[----:B------:R-:W-:Y:S01]  /*5540*/  @!P1 R2UR UR4, R8 ;  /* 0x00000000080492ca */ /* 0x000fe200000e0000 */
[----:B------:R-:W-:Y:S01]  /*5550*/  UMOV UR36, UR29 ;  /* 0x0000001d00247c82 */ /* 0x000fe20008000000 */
[----:B------:R-:W-:Y:S02]  /*5560*/  LOP3.LUT R13, R13, R0, RZ, 0x3c, !PT ;  /* 0x000000000d0d7212 */ /* 0x000fe400078e3cff */
[----:B------:R-:W-:Y:S02]  /*5570*/  @!P1 R2UR UR5, R9 ;  /* 0x00000000090592ca */ /* 0x000fe400000e0000 */
[----:B------:R-:W-:Y:S11]  /*5580*/  SEL R14, R14, RZ, P0 ;  /* 0x000000ff0e0e7207 */ /* 0x000ff60000000000 */
[----:B------:R2:W-:Y:S01]  /*5590*/  @!UP0 UTMALDG.3D [UR16], [UR4], desc[UR6] ;  /* 0x00000610040085b4 */ /* 0x0005e20008011000 */
[----:B------:R-:W-:Y:S05]  /*55a0*/  VOTEU.ALL UP0, P1 ;  /* 0x0000000000ff7886 */ /* 0x000fea0000800000 */
[----:B------:R3:W-:Y:S01]  /*55b0*/  @!UP0 UTMALDG.3D [UR8], [UR4], desc[UR6] ;  /* 0x00000608040085b4 */ /* 0x0007e20008011000 */
[----:B------:R3:W-:Y:S01]  /*55c0*/  @!P1 SYNCS.ARRIVE.TRANS64.RED.A0TR RZ, [UR21+0x58], R7 ;  /* 0x00005807ffff99a7 */ /* 0x0007e20008300415 */
[----:B------:R-:W-:Y:S01]  /*55d0*/  SYNCS.ARRIVE.TRANS64.RED.A1T0 RZ, [UR37], RZ ;  /* 0x000000ffffff79a7 */ /* 0x000fe20008100425 */
[----:B--2---:R-:W-:Y:S01]  /*55e0*/  UIADD3 UR20, UPT, UPT, UR14, UR24, URZ ;  /* 0x000000180e147290 */ /* 0x004fe2000fffe0ff */
[----:B------:R-:W-:Y:S11]  /*55f0*/  BRA.U UP1, `(.L_x_96) ;  /* 0xfffffff101087547 */ /* 0x000ff6000b83ffff */
[----:B------:R-:W-:-:S04]  /*5600*/  SHF.L.U32 R3, R15, 0x1f, RZ ;  /* 0x0000001f0f037819 */ /* 0x000fc800000006ff */
[----:B------:R-:W2:Y:S02]  /*5610*/  SYNCS.PHASECHK.TRANS64.TRYWAIT P0, [UR21+0x60], R3 ;  /* 0x00006003ff0075a7 */ /* 0x000ea40008001115 */
[----:B--2---:R-:W-:Y:S05]  /*5620*/  @!P0 BRA `(.L_x_97) ;  /* 0x0000005000a48947 */ /* 0x004fea0003800000 */
.L_x_184:
[----:B------:R-:W4:Y:S02]  /*5630*/  SYNCS.PHASECHK.TRANS64.TRYWAIT P0, [UR21+0x68], R3 ;  /* 0x00006803ff0075a7 */ /* 0x000f240008001115 */
[----:B----4-:R-:W-:Y:S05]  /*5640*/  @!P0 BRA `(.L_x_98) ;  /* 0x0000005000b48947 */ /* 0x010fea0003800000 */
.L_x_186:
[----:B------:R-:W4:Y:S02]  /*5650*/  SYNCS.PHASECHK.TRANS64.TRYWAIT P0, [UR21+0x70], R3 ;  /* 0x00007003ff0075a7 */ /* 0x000f240008001115 */
[----:B----4-:R-:W-:Y:S05]  /*5660*/  @!P0 BRA `(.L_x_99) ;  /* 0x0000005000c48947 */ /* 0x010fea0003800000 */
.L_x_188:
[----:B--2---:R-:W-:-:S07]  /*5670*/  MOV R0, UR21 ;  /* 0x0000001500007c02 */ /* 0x004fce0008000f00 */
.L_x_100:
[----:B--2---:R-:W-:-:S04]  /*5680*/  SHF.L.U32 R3, R15, 0x1f, RZ ;  /* 0x0000001f0f037819 */ /* 0x004fc800000006ff */
[----:B------:R2:W4:Y:S03]  /*5690*/  SYNCS.PHASECHK.TRANS64.TRYWAIT P0, [R0+URZ+0x78], R3 ;  /* 0x00007803000075a7 */ /* 0x00052600080011ff */
[----:B----4-:R-:W-:Y:S05]  /*56a0*/  @!P0 NANOSLEEP.SYNCS 0x989680 ;  /* 0x009896800000895d */ /* 0x010fea0003900000 */
[----:B------:R-:W4:Y:S02]  /*56b0*/  @!P0 SYNCS.PHASECHK.TRANS64 P0, [R0+URZ+0x78], R3 ;  /* 0x00007803000085a7 */ /* 0x000f2400080010ff */
[----:B-1-34-:R-:W-:Y:S05]  /*56c0*/  @P0 EXIT ;  /* 0x000000000000094d */ /* 0x01afea0003800000 */
[----:B------:R-:W-:Y:S05]  /*56d0*/  BRA `(.L_x_100) ;  /* 0xfffffffc00e87947 */ /* 0x000fea000383ffff */
.L_x_85:
[----:B------:R-:W-:-:S06]  /*56e0*/  UISETP.GE.AND UP0, UPT, UR13, 0x4, UPT ;  /* 0x000000040d00788c */ /* 0x000fcc000bf06270 */
[----:B------:R-:W-:-:S13]  /*56f0*/  PLOP3.LUT P0, PT, PT, PT, UP0, 0x80, 0x8 ;  /* 0x000000000008781c */ /* 0x000fda0003f0f008 */
[----:B------:R-:W-:Y:S05]  /*5700*/  @!P0 EXIT ;  /* 0x000000000000894d */ /* 0x000fea0003800000 */
[----:B------:R-:W-:Y:S01]  /*5710*/  BAR.SYNC.DEFER_BLOCKING 0x6, 0xa0 ;  /* 0x0182800000007b1d */ /* 0x000fe20000010000 */
[----:B------:R-:W-:Y:S01]  /*5720*/  IMAD.SHL.U32 R4, R87, 0x200000, RZ ;  /* 0x0020000057047824 */ /* 0x000fe200078e00ff */
[----:B------:R-:W-:Y:S01]  /*5730*/  CS2R R94, SRZ ;  /* 0x00000000005e7805 */ /* 0x000fe2000001ff00 */
[C---:B------:R-:W-:Y:S01]  /*5740*/  IMAD.SHL.U32 R85, R97.reuse, 0x20, RZ ;  /* 0x0000002061557824 */ /* 0x040fe200078e00ff */
[----:B------:R-:W-:Y:S01]  /*5750*/  CS2R R92, SRZ ;  /* 0x00000000005c7805 */ /* 0x000fe2000001ff00 */
[C---:B------:R-:W-:Y:S01]  /*5760*/  IMAD.U32 R37, R97.reuse, 0x10000, RZ ;  /* 0x0001000061257824 */ /* 0x040fe200078e00ff */
[----:B------:R-:W-:Y:S02]  /*5770*/  UMOV UR43, 0x400 ;  /* 0x00000400002b7882 */ /* 0x000fe40000000000 */
[----:B------:R-:W1:Y:S01]  /*5780*/  LDC.64 R82, c[0x0][0x8b0] ;  /* 0x00022c00ff527b82 */ /* 0x000e620000000a00 */
[----:B------:R-:W-:Y:S01]  /*5790*/  ULEA UR43, UR58, UR43, 0x18 ;  /* 0x0000002b3a2b7291 */ /* 0x000fe2000f8ec0ff */
[----:B------:R-:W-:Y:S01]  /*57a0*/  IMAD.SHL.U32 R5, R97, 0x4, RZ ;  /* 0x0000000461057824 */ /* 0x000fe200078e00ff */
[----:B------:R-:W-:Y:S01]  /*57b0*/  LOP3.LUT R4, R4, 0x200000, RZ, 0xc0, !PT ;  /* 0x0020000004047812 */ /* 0x000fe200078ec0ff */
[----:B------:R-:W-:Y:S01]  /*57c0*/  IMAD.SHL.U32 R7, R87, 0x400, RZ ;  /* 0x0000040057077824 */ /* 0x000fe200078e00ff */
[C---:B------:R-:W-:Y:S01]  /*57d0*/  LOP3.LUT R6, R85.reuse, 0x80, RZ, 0xc0, !PT ;  /* 0x0000008055067812 */ /* 0x040fe200078ec0ff */
[----:B------:R-:W-:Y:S01]  /*57e0*/  UIADD3 UR4, UPT, UPT, UR43, 0x4200, URZ ;  /* 0x000042002b047890 */ /* 0x000fe2000fffe0ff */
[C---:B------:R-:W-:Y:S01]  /*57f0*/  LOP3.LUT R84, R85.reuse, 0xb60, RZ, 0xc0, !PT ;  /* 0x00000b6055547812 */ /* 0x040fe200078ec0ff */
[----:B------:R-:W2:Y:S01]  /*5800*/  LDC.64 R80, c[0x0][0x8a8] ;  /* 0x00022a00ff507b82 */ /* 0x000ea20000000a00 */
[----:B------:R-:W-:Y:S01]  /*5810*/  UIADD3 UR5, UPT, UPT, UR43, 0x200, URZ ;  /* 0x000002002b057890 */ /* 0x000fe2000fffe0ff */
[----:B------:R-:W-:Y:S01]  /*5820*/  LOP3.LUT R37, R4, 0x400000, R37, 0xf8, !PT ;  /* 0x0040000004257812 */ /* 0x000fe200078ef825 */
[----:B------:R-:W-:Y:S01]  /*5830*/  IMAD.MOV.U32 R36, RZ, RZ, RZ ;  /* 0x000000ffff247224 */ /* 0x000fe200078e00ff */
[----:B------:R-:W-:Y:S01]  /*5840*/  LOP3.LUT R5, R6, 0x10, R5, 0xf8, !PT ;  /* 0x0000001006057812 */ /* 0x000fe200078ef805 */
[----:B------:R-:W-:Y:S01]  /*5850*/  IMAD.MOV.U32 R91, RZ, RZ, RZ ;  /* 0x000000ffff5b7224 */ /* 0x000fe200078e00ff */
[----:B------:R-:W-:Y:S01]  /*5860*/  LOP3.LUT R84, R84, 0x400, R7, 0xf8, !PT ;  /* 0x0000040054547812 */ /* 0x000fe200078ef807 */
[----:B------:R-:W-:Y:S01]  /*5870*/  IMAD.U32 R98, RZ, RZ, UR5 ;  /* 0x00000005ff627e24 */ /* 0x000fe2000f8e00ff */
[----:B------:R-:W-:Y:S01]  /*5880*/  LOP3.LUT P0, RZ, R85, 0x80, RZ, 0xc0, !PT ;  /* 0x0000008055ff7812 */ /* 0x000fe2000780c0ff */
[----:B------:R-:W3:Y:S01]  /*5890*/  LDS R0, [UR43+0x140] ;  /* 0x0001402bff007984 */ /* 0x000ee20008000800 */
[----:B------:R-:W-:Y:S01]  /*58a0*/  LOP3.LUT R84, R84, R5, RZ, 0xfc, !PT ;  /* 0x0000000554547212 */ /* 0x000fe200078efcff */
[----:B------:R-:W-:Y:S01]  /*58b0*/  IMAD.U32 R96, RZ, RZ, UR4 ;  /* 0x00000004ff607e24 */ /* 0x000fe2000f8e00ff */
[----:B------:R-:W-:Y:S01]  /*58c0*/  P2R R4, PR, RZ, 0x1 ;  /* 0x00000001ff047803 */ /* 0x000fe20000000000 */
[----:B------:R-:W4:Y:S01]  /*58d0*/  LDCU UR57, c[0x0][0x370] ;  /* 0x00006e00ff3977ac */ /* 0x000f220008000800 */
[----:B------:R-:W-:Y:S01]  /*58e0*/  LOP3.LUT R97, R97, 0x60, RZ, 0xc0, !PT ;  /* 0x0000006061617812 */ /* 0x000fe200078ec0ff */
[----:B------:R-:W1:Y:S01]  /*58f0*/  LDCU.64 UR62, c[0x0][0x348] ;  /* 0x00006900ff3e77ac */ /* 0x000e620008000a00 */
[----:B------:R-:W1:Y:S01]  /*5900*/  LDCU UR42, c[0x0][0xb0c] ;  /* 0x00016180ff2a77ac */ /* 0x000e620008000800 */
[----:B------:R-:W1:Y:S01]  /*5910*/  LDCU UR39, c[0x0][0xb30] ;  /* 0x00016600ff2777ac */ /* 0x000e620008000800 */
[----:B------:R-:W1:Y:S01]  /*5920*/  LDCU.64 UR46, c[0x0][0x888] ;  /* 0x00011100ff2e77ac */ /* 0x000e620008000a00 */
[----:B------:R-:W1:Y:S01]  /*5930*/  LDCU.64 UR40, c[0x0][0xb28] ;  /* 0x00016500ff2877ac */ /* 0x000e620008000a00 */
[----:B------:R-:W1:Y:S01]  /*5940*/  LDCU.64 UR60, c[0x0][0x890] ;  /* 0x00011200ff3c77ac */ /* 0x000e620008000a00 */
[----:B------:R-:W1:Y:S01]  /*5950*/  LDCU.128 UR52, c[0x0][0xb10] ;  /* 0x00016200ff3477ac */ /* 0x000e620008000c00 */
[----:B------:R-:W1:Y:S02]  /*5960*/  LDCU UR56, c[0x0][0x374] ;  /* 0x00006e80ff3877ac */ /* 0x000e640008000800 */
[----:B-1234-:R-:W-:-:S07]  /*5970*/  IMAD.IADD R37, R0, 0x1, R37 ;  /* 0x0000000100257824 */ /* 0x01efce00078e0225 */
.L_x_142:
[C---:B------:R-:W-:Y:S02]  /*5980*/  LEA R3, R91.reuse, UR43, 0x3 ;  /* 0x0000002b5b037c11 */ /* 0x040fe4000f8e18ff */
[----:B------:R-:W-:Y:S02]  /*5990*/  SHF.L.U32 R0, R94, 0x1f, RZ ;  /* 0x0000001f5e007819 */ /* 0x000fe400000006ff */
[----:B------:R-:W-:Y:S02]  /*59a0*/  LEA R5, R91, UR43, 0x4 ;  /* 0x0000002b5b057c11 */ /* 0x000fe4000f8e20ff */
[----:B------:R-:W1:Y:S02]  /*59b0*/  SYNCS.PHASECHK.TRANS64.TRYWAIT P0, [R3+URZ+0x90], R0 ;  /* 0x00009000030075a7 */ /* 0x000e6400080011ff */
[----:B-12---:R-:W-:Y:S05]  /*59c0*/  @!P0 BRA `(.L_x_101) ;  /* 0x0000005000048947 */ /* 0x006fea0003800000 */
.L_x_189:
        /* <DEDUP_REMOVED lines=11> */
[----:B------:R-:W-:Y:S01]  /*5a80*/  PLOP3.LUT P0, PT, PT, PT, UP1, 0x80, 0x8 ;  /* 0x000000000008781c */ /* 0x000fe20003f0f018 */
[----:B------:R-:W-:Y:S11]  /*5a90*/  UP2UR UR44, UPR, URZ, 0x2 ;  /* 0x00000002ff2c7883 */ /* 0x000ff60008000000 */
[----:B------:R-:W-:Y:S01]  /*5aa0*/  @!UPT UIADD3 URZ, UPT, UPT, URZ, URZ, URZ ;  /* 0x000000fffffff290 */ /* 0x000fe2000fffe0ff */
[----:B-1----:R-:W-:Y:S02]  /*5ab0*/  @P0 SHF.R.U32.HI R0, RZ, 0x10, R5 ;  /* 0x00000010ff000819 */ /* 0x002fe40000011605 */
        /* <DEDUP_REMOVED lines=12> */
[----:B------:R-:W2:Y:S01]  /*5b80*/  LDCU UR12, c[0x0][0xb20] ;  /* 0x00016400ff0c77ac */ /* 0x000ea20008000800 */
[----:B------:R-:W-:Y:S02]  /*5b90*/  UIMAD.WIDE.U32 UR4, UR56, UR55, URZ ;  /* 0x00000037380472a5 */ /* 0x000fe4000f8e00ff */
[----:B------:R-:W-:Y:S02]  /*5ba0*/  UIMAD.WIDE.U32 UR6, UR57, UR52, URZ ;  /* 0x00000034390672a5 */ /* 0x000fe4000f8e00ff */
[----:B------:R-:W-:Y:S02]  /*5bb0*/  UISETP.NE.AND UP0, UPT, UR54, 0x1, UPT ;  /* 0x000000013600788c */ /* 0x000fe4000bf05270 */
[----:B------:R-:W-:Y:S02]  /*5bc0*/  UIMAD.WIDE.U32 UR8, UR37, UR55, URZ ;  /* 0x00000037250872a5 */ /* 0x000fe4000f8e00ff */
[----:B------:R-:W-:Y:S02]  /*5bd0*/  UIMAD.WIDE.U32 UR10, UR38, UR52, URZ ;  /* 0x00000034260a72a5 */ /* 0x000fe4000f8e00ff */
[----:B------:R-:W-:Y:S02]  /*5be0*/  UISETP.NE.AND UP1, UPT, UR42, 0x1, UPT ;  /* 0x000000012a00788c */ /* 0x000fe4000bf25270 */
[----:B------:R-:W-:Y:S01]  /*5bf0*/  UISETP.NE.AND UP2, UPT, UR45, 0x1, UPT ;  /* 0x000000012d00788c */ /* 0x000fe2000bf45270 */
[----:B------:R-:W-:Y:S02]  /*5c00*/  UMOV UR4, UR5 ;  /* 0x0000000500047c82 */ /* 0x000fe40008000000 */
[----:B--2---:R-:W-:Y:S03]  /*5c10*/  USHF.R.U32.HI UR5, URZ, UR12, UR4 ;  /* 0x0000000cff057299 */ /* 0x004fe60008011604 */
[----:B------:R-:W-:Y:S02]  /*5c20*/  UMOV UR4, UR7 ;  /* 0x0000000700047c82 */ /* 0x000fe40008000000 */
[----:B------:R-:W-:Y:S02]  /*5c30*/  USHF.R.U32.HI UR7, URZ, UR53, UR4 ;  /* 0x00000035ff077299 */ /* 0x000fe40008011604 */
[----:B------:R-:W-:Y:S02]  /*5c40*/  USEL UR4, UR56, UR5, !UP0 ;  /* 0x0000000538047287 */ /* 0x000fe4000c000000 */
[----:B------:R-:W-:Y:S01]  /*5c50*/  USEL UR7, UR57, UR7, !UP1 ;  /* 0x0000000739077287 */ /* 0x000fe2000c800000 */
[----:B------:R-:W-:Y:S01]  /*5c60*/  UMOV UR5, UR9 ;  /* 0x0000000900057c82 */ /* 0x000fe20008000000 */
[----:B------:R-:W-:Y:S02]  /*5c70*/  UIMAD.WIDE.U32 UR8, UR4, UR40, URZ ;  /* 0x00000028040872a5 */ /* 0x000fe4000f8e00ff */
[----:B------:R-:W-:Y:S03]  /*5c80*/  USHF.R.U32.HI UR6, URZ, UR12, UR5 ;  /* 0x0000000cff067299 */ /* 0x000fe60008011605 */
[----:B------:R-:W-:Y:S01]  /*5c90*/  UMOV UR5, UR11 ;  /* 0x0000000b00057c82 */ /* 0x000fe20008000000 */
[----:B------:R-:W-:Y:S02]  /*5ca0*/  UIMAD.WIDE.U32 UR10, UR7, UR40, URZ ;  /* 0x00000028070a72a5 */ /* 0x000fe4000f8e00ff */
[----:B------:R-:W-:Y:S02]  /*5cb0*/  USHF.R.U32.HI UR12, URZ, UR53, UR5 ;  /* 0x00000035ff0c7299 */ /* 0x000fe40008011605 */
[----:B------:R-:W-:Y:S01]  /*5cc0*/  USEL UR6, UR37, UR6, !UP0 ;  /* 0x0000000625067287 */ /* 0x000fe2000c000000 */
[----:B------:R-:W-:Y:S02]  /*5cd0*/  UMOV UR5, UR9 ;  /* 0x0000000900057c82 */ /* 0x000fe40008000000 */
[----:B------:R-:W-:Y:S01]  /*5ce0*/  UMOV UR10, UR11 ;  /* 0x0000000b000a7c82 */ /* 0x000fe20008000000 */
[----:B------:R-:W-:Y:S02]  /*5cf0*/  @UP2 USHF.R.U32.HI UR4, URZ, UR41, UR5 ;  /* 0x00000029ff042299 */ /* 0x000fe40008011605 */
[----:B------:R-:W-:Y:S02]  /*5d00*/  @UP2 USHF.R.U32.HI UR7, URZ, UR41, UR10 ;  /* 0x00000029ff072299 */ /* 0x000fe4000801160a */
[----:B------:R-:W-:Y:S02]  /*5d10*/  UIMAD UR4, UR45, UR4, URZ ;  /* 0x000000042d0472a4 */ /* 0x000fe4000f8e02ff */
        /* <DEDUP_REMOVED lines=8> */
[----:B------:R-:W-:Y:S02]  /*5da0*/  USEL UR11, UR6, UR4, !UP2 ;  /* 0x00000004060b7287 */ /* 0x000fe4000d000000 */
[----:B------:R-:W-:Y:S02]  /*5db0*/  UIADD3 UR8, UPT, UPT, -UR5, URZ, URZ ;  /* 0x000000ff05087290 */ /* 0x000fe4000fffe1ff */
[----:B------:R-:W-:Y:S01]  /*5dc0*/  UIADD3 UR10, UPT, UPT, -UR11, URZ, URZ ;  /* 0x000000ff0b0a7290 */ /* 0x000fe2000fffe1ff */
[----:B------:R-:W-:Y:S01]  /*5dd0*/  @!UP0 UMOV UR4, UR9 ;  /* 0x0000000900048c82 */ /* 0x000fe20008000000 */
[----:B------:R-:W-:Y:S02]  /*5de0*/  UIADD3 UR9, UPT, UPT, -UR6, URZ, URZ ;  /* 0x000000ff06097290 */ /* 0x000fe4000fffe1ff */
[----:B------:R-:W-:Y:S02]  /*5df0*/  @!UP0 USHF.R.U32.HI UR4, URZ, UR41, UR4 ;  /* 0x00000029ff048299 */ /* 0x000fe40008011604 */
[----:B------:R-:W-:Y:S02]  /*5e00*/  UIMAD UR10, UR45, UR10, UR6 ;  /* 0x0000000a2d0a72a4 */ /* 0x000fe4000f8e0206 */
[----:B------:R-:W-:Y:S04]  /*5e10*/  @!UP0 USEL UR4, UR5, UR4, !UP2 ;  /* 0x0000000405048287 */ /* 0x000fe8000d000000 */
[----:B------:R-:W-:Y:S02]  /*5e20*/  @!UP0 UIMAD UR10, UR7, UR10, UR4 ;  /* 0x0000000a070a82a4 */ /* 0x000fe4000f8e0204 */
[----:B------:R-:W-:Y:S02]  /*5e30*/  @!UP0 UIADD3 UR11, UPT, UPT, UR11, -UR4, URZ ;  /* 0x800000040b0b8290 */ /* 0x000fe4000fffe0ff */
[----:B------:R-:W-:Y:S02]  /*5e40*/  UIMAD UR7, UR42, UR8, UR38 ;  /* 0x000000082a0772a4 */ /* 0x000fe4000f8e0226 */
[----:B------:R-:W-:Y:S02]  /*5e50*/  @!UP0 UIMAD UR6, UR11, UR45, UR5 ;  /* 0x0000002d0b0682a4 */ /* 0x000fe4000f8e0205 */
[----:B------:R-:W-:Y:S01]  /*5e60*/  UIMAD UR4, UR54, UR9, UR37 ;  /* 0x00000009360472a4 */ /* 0x000fe2000f8e0225 */
[----:B------:R-:W-:Y:S02]  /*5e70*/  @!UP0 UMOV UR5, UR10 ;  /* 0x0000000a00058c82 */ /* 0x000fe40008000000 */
[----:B------:R-:W-:Y:S02]  /*5e80*/  UIMAD UR38, UR5, UR42, UR7 ;  /* 0x0000002a052672a4 */ /* 0x000fe4000f8e0207 */
[----:B------:R-:W-:Y:S11]  /*5e90*/  UIMAD UR37, UR6, UR54, UR4 ;  /* 0x00000036062572a4 */ /* 0x000ff6000f8e0204 */
[----:B------:R-:W-:Y:S01]  /*5ea0*/  @!UPT UIADD3 URZ, UPT, UPT, URZ, URZ, URZ ;  /* 0x000000fffffff290 */ /* 0x000fe2000fffe0ff */
.L_x_102:
[----:B------:R-:W-:Y:S01]  /*5eb0*/  UISETP.NE.AND UP0, UPT, UR39, 0x1, UPT ;  /* 0x000000012700788c */ /* 0x000fe2000bf05270 */
[----:B------:R-:W-:Y:S01]  /*5ec0*/  IADD3 R91, PT, PT, R91, 0x1, RZ ;  /* 0x000000015b5b7810 */ /* 0x000fe20007ffe0ff */
[----:B------:R-:W-:Y:S02]  /*5ed0*/  UIADD3 UR11, UPT, UPT, UR43, 0x200, URZ ;  /* 0x000002002b0b7890 */ /* 0x000fe4000fffe0ff */
[----:B------:R-:W-:Y:S02]  /*5ee0*/  USHF.L.U32 UR50, UR20, 0x6, URZ ;  /* 0x0000000614327899 */ /* 0x000fe400080006ff */
[----:B------:R-:W-:Y:S05]  /*5ef0*/  USHF.L.U32 UR49, UR32, 0x8, URZ ;  /* 0x0000000820317899 */ /* 0x000fea00080006ff */
[----:B------:R-:W2:Y:S01]  /*5f00*/  @!UP0 LDCU.128 UR12, c[0x0][0xb10] ;  /* 0x00016200ff0c87ac */ /* 0x000ea20008000c00 */
[----:B------:R-:W3:Y:S01]  /*5f10*/  @!UP0 LDCU UR5, c[0x0][0xb0c] ;  /* 0x00016180ff0587ac */ /* 0x000ee20008000800 */
[----:B------:R-:W4:Y:S01]  /*5f20*/  @!UP0 LDCU UR10, c[0x0][0xb20] ;  /* 0x00016400ff0a87ac */ /* 0x000f220008000800 */
[----:B--2---:R-:W-:Y:S02]  /*5f30*/  UIMAD.WIDE.U32 UR8, UR38, UR12, URZ ;  /* 0x0000000c260872a5 */ /* 0x004fe4000f8e00ff */
[----:B------:R-:W-:Y:S02]  /*5f40*/  UIMAD.WIDE.U32 UR6, UR37, UR15, URZ ;  /* 0x0000000f250672a5 */ /* 0x000fe4000f8e00ff */
[----:B------:R-:W-:Y:S03]  /*5f50*/  @!UP0 UISETP.NE.AND UP1, UPT, UR14, 0x1, UPT ;  /* 0x000000010e00888c */ /* 0x000fe6000bf25270 */
[----:B------:R-:W-:Y:S01]  /*5f60*/  @!UP0 UMOV UR4, UR9 ;  /* 0x0000000900048c82 */ /* 0x000fe20008000000 */
[----:B---3--:R-:W-:Y:S02]  /*5f70*/  @!UP0 UISETP.NE.AND UP2, UPT, UR5, 0x1, UPT ;  /* 0x000000010500888c */ /* 0x008fe4000bf45270 */
[----:B------:R-:W-:Y:S01]  /*5f80*/  @!UP0 USHF.R.U32.HI UR4, URZ, UR13, UR4 ;  /* 0x0000000dff048299 */ /* 0x000fe20008011604 */
[----:B------:R-:W-:Y:S02]  /*5f90*/  @!UP0 UMOV UR6, UR7 ;  /* 0x0000000700068c82 */ /* 0x000fe40008000000 */
[----:B----4-:R-:W-:Y:S02]  /*5fa0*/  @!UP0 USHF.R.U32.HI UR6, URZ, UR10, UR6 ;  /* 0x0000000aff068299 */ /* 0x010fe40008011606 */
[----:B------:R-:W-:Y:S02]  /*5fb0*/  @!UP0 USEL UR7, UR38, UR4, !UP2 ;  /* 0x0000000426078287 */ /* 0x000fe4000d000000 */
[----:B------:R-:W-:Y:S04]  /*5fc0*/  @!UP0 USEL UR6, UR37, UR6, !UP1 ;  /* 0x0000000625068287 */ /* 0x000fe8000c800000 */
[----:B------:R-:W-:Y:S02]  /*5fd0*/  @!UP0 UIADD3 UR4, UPT, UPT, -UR7, UR6, URZ ;  /* 0x0000000607048290 */ /* 0x000fe4000fffe1ff */
[----:B------:R-:W-:Y:S02]  /*5fe0*/  @!UP0 UIADD3 UR6, UPT, UPT, UR7, -UR6, URZ ;  /* 0x8000000607068290 */ /* 0x000fe4000fffe0ff */
[----:B------:R-:W-:Y:S02]  /*5ff0*/  @!UP0 UIMAD UR38, UR4, UR5, UR38 ;  /* 0x00000005042682a4 */ /* 0x000fe4000f8e0226 */
[----:B------:R-:W-:Y:S02]  /*6000*/  @!UP0 UIMAD UR37, UR6, UR14, UR37 ;  /* 0x0000000e062582a4 */ /* 0x000fe4000f8e0225 */
[----:B------:R-:W-:Y:S09]  /*6010*/  ULOP3.LUT UP0, URZ, UR11, 0x90, URZ, 0xc0, !UPT ;  /* 0x000000900bff7892 */ /* 0x000ff2000f80c0ff */
[----:B------:R-:W-:Y:S05]  /*6020*/  BRA.U !UP0, `(.L_x_103) ;  /* 0x0000000108407547 */ /* 0x000fea000b800000 */
[----:B------:R-:W2:Y:S01]  /*6030*/  LDCU.64 UR8, c[0x4][0x88] ;  /* 0x01001100ff0877ac */ /* 0x000ea20008000a00 */
[----:B------:R-:W-:Y:S01]  /*6040*/  MOV R3, 0x0 ;  /* 0x0000000000037802 */ /* 0x000fe20000000f00 */
[----:B------:R-:W-:Y:S02]  /*6050*/  HFMA2 R12, -RZ, RZ, 0, 5.9604644775390625e-08 ;  /* 0x00000001ff0c7431 */ /* 0x000fe400000001ff */
[----:B------:R-:W-:Y:S02]  /*6060*/  IMAD.MOV.U32 R8, RZ, RZ, 0x70 ;  /* 0x00000070ff087424 */ /* 0x000fe400078e00ff */
[----:B------:R-:W-:Y:S01]  /*6070*/  IMAD.MOV.U32 R13, RZ, RZ, RZ ;  /* 0x000000ffff0d7224 */ /* 0x000fe200078e00ff */
[----:B------:R-:W3:Y:S01]  /*6080*/  LDCU.64 UR6, c[0x4][0x90] ;  /* 0x01001200ff0677ac */ /* 0x000ee20008000a00 */
[----:B------:R-:W4:Y:S01]  /*6090*/  LDC.64 R2, c[0x4][R3] ;  /* 0x0100000003027b82 */ /* 0x000f220000000a00 */
[----:B------:R-:W1:Y:S01]  /*60a0*/  LDCU.64 UR4, c[0x4][0x8] ;  /* 0x01000100ff0477ac */ /* 0x000e620008000a00 */
[----:B--2---:R-:W-:Y:S01]  /*60b0*/  MOV R5, UR9 ;  /* 0x0000000900057c02 */ /* 0x004fe20008000f00 */
[----:B------:R-:W-:Y:S01]  /*60c0*/  IMAD.U32 R4, RZ, RZ, UR8 ;  /* 0x00000008ff047e24 */ /* 0x000fe2000f8e00ff */
[----:B---3--:R-:W-:Y:S01]  /*60d0*/  MOV R7, UR7 ;  /* 0x0000000700077c02 */ /* 0x008fe20008000f00 */
[----:B------:R-:W-:Y:S01]  /*60e0*/  IMAD.U32 R6, RZ, RZ, UR6 ;  /* 0x00000006ff067e24 */ /* 0x000fe2000f8e00ff */
[----:B-1----:R-:W-:Y:S01]  /*60f0*/  MOV R11, UR5 ;  /* 0x00000005000b7c02 */ /* 0x002fe20008000f00 */
[----:B------:R-:W-:Y:S02]  /*6100*/  IMAD.U32 R10, RZ, RZ, UR4 ;  /* 0x00000004ff0a7e24 */ /* 0x000fe4000f8e00ff */
[----:B------:R-:W-:Y:S07]  /*6110*/  LEPC R20, `(.L_x_103) ;  /* 0x000000001014794e */ /* 0x000fee0000000000 */
[----:B----45:R-:W-:Y:S05]  /*6120*/  CALL.ABS.NOINC R2 ;  /* 0x0000000002007343 */ /* 0x030fea0003c00000 */
.L_x_103:
[----:B------:R-:W-:Y:S01]  /*6130*/  LOP3.LUT P0, RZ, R96, 0x90, RZ, 0xc0, !PT ;  /* 0x0000009060ff7812 */ /* 0x000fe2000780c0ff */
[----:B------:R-:W-:Y:S11]  /*6140*/  BSSY.RECONVERGENT B6, `(.L_x_104) ;  /* 0x0000013000067945 */ /* 0x000ff60003800200 */
[----:B------:R-:W-:Y:S01]  /*6150*/  @!UPT UIADD3 URZ, UPT, UPT, URZ, URZ, URZ ;  /* 0x000000fffffff290 */ /* 0x000fe2000fffe0ff */
[----:B------:R-:W-:Y:S05]  /*6160*/  @!P0 BRA `(.L_x_105) ;  /* 0x0000000000408947 */ /* 0x000fea0003800000 */
        /* <DEDUP_REMOVED lines=16> */
.L_x_105:
[----:B------:R-:W-:Y:S05]  /*6270*/  BSYNC.RECONVERGENT B6 ;  /* 0x0000000000067941 */ /* 0x000fea0003800200 */
.L_x_104:
[----:B------:R-:W-:Y:S01]  /*6280*/  R2UR UR4, R89 ;  /* 0x00000000590472ca */ /* 0x000fe200000e0000 */
[----:B------:R-:W-:Y:S01]  /*6290*/  UISETP.NE.U32.AND UP0, UPT, UR60, URZ, UPT ;  /* 0x000000ff3c00728c */ /* 0x000fe2000bf05070 */
[----:B------:R-:W-:Y:S02]  /*62a0*/  ISETP.NE.U32.AND P4, PT, R82, RZ, PT ;  /* 0x000000ff5200720c */ /* 0x000fe40003f85070 */
[----:B------:R-:W-:Y:S01]  /*62b0*/  ISETP.NE.U32.AND P2, PT, RZ, UR46, PT ;  /* 0x0000002eff007c0c */ /* 0x000fe2000bf45070 */
[----:B------:R-:W-:Y:S01]  /*62c0*/  UISETP.NE.AND.EX UP1, UPT, UR61, URZ, UPT, UP0 ;  /* 0x000000ff3d00728c */ /* 0x000fe2000bf25300 */
[----:B------:R-:W-:Y:S01]  /*62d0*/  ISETP.NE.AND.EX P4, PT, R83, RZ, PT, P4 ;  /* 0x000000ff5300720c */ /* 0x000fe20003f85340 */
[----:B------:R-:W-:Y:S01]  /*62e0*/  UPLOP3.LUT UP0, UPT, UPT, UPT, UPT, 0x40, 0x4 ;  /* 0x000000000004789c */ /* 0x000fe20003f0e870 */
[----:B------:R-:W-:Y:S05]  /*62f0*/  ISETP.NE.AND.EX P2, PT, RZ, UR47, PT, P2 ;  /* 0x0000002fff007c0c */ /* 0x000fea000bf45320 */
[----:B------:R-:W-:Y:S06]  /*6300*/  UISETP.NE.AND UP2, UPT, UR4, URZ, UPT ;  /* 0x000000ff0400728c */ /* 0x000fec000bf45270 */
[----:B------:R-:W-:Y:S05]  /*6310*/  PLOP3.LUT P1, PT, PT, PT, UP2, 0x80, 0x8 ;  /* 0x000000000008781c */ /* 0x000fea0003f2f028 */
[----:B------:R-:W-:Y:S06]  /*6320*/  @UP2 UPLOP3.LUT UP0, UPT, UPT, UPT, UP1, 0x80, 0x8 ;  /* 0x000000000008289c */ /* 0x000fec0003f0f010 */
[----:B------:R-:W-:Y:S01]  /*6330*/  PLOP3.LUT P0, PT, PT, PT, UP0, 0x80, 0x8 ;  /* 0x000000000008781c */ /* 0x000fe20003f0f008 */
[----:B------:R-:W-:Y:S01]  /*6340*/  @!UPT UIADD3 URZ, UPT, UPT, URZ, URZ, URZ ;  /* 0x000000fffffff290 */ /* 0x000fe2000fffe0ff */
[----:B------:R-:W-:Y:S11]  /*6350*/  BRA.U !UP1, `(.L_x_106) ;  /* 0x00000001093c7547 */ /* 0x000ff6000b800000 */
[----:B------:R-:W-:Y:S01]  /*6360*/  UISETP.NE.U32.AND UP0, UPT, UR46, URZ, UPT ;  /* 0x000000ff2e00728c */ /* 0x000fe2000bf05070 */
[----:B-1----:R-:W-:Y:S01]  /*6370*/  HFMA2 R0, -RZ, RZ, 0, 5.9604644775390625e-08 ;  /* 0x00000001ff007431 */ /* 0x002fe200000001ff */
[----:B------:R-:W1:Y:S01]  /*6380*/  LDCU.64 UR8, c[0x0][0x358] ;  /* 0x00006b00ff0877ac */ /* 0x000e620008000a00 */
[----:B------:R-:W-:Y:S01]  /*6390*/  IMAD.MOV.U32 R86, RZ, RZ, 0x1 ;  /* 0x00000001ff567424 */ /* 0x000fe200078e00ff */
[----:B------:R-:W-:Y:S06]  /*63a0*/  UISETP.NE.AND.EX UP0, UPT, UR47, URZ, UPT, UP0 ;  /* 0x000000ff2f00728c */ /* 0x000fec000bf05300 */
[----:B------:R-:W-:Y:S05]  /*63b0*/  PLOP3.LUT P3, PT, PT, PT, UP0, 0x80, 0x8 ;  /* 0x000000000008781c */ /* 0x000fea0003f6f008 */
[----:B------:R-:W2:Y:S01]  /*63c0*/  @UP0 LDCU.64 UR4, c[0x0][0x888] ;  /* 0x00011100ff0407ac */ /* 0x000ea20008000a00 */
[----:B------:R-:W-:Y:S07]  /*63d0*/  @UP0 UIMAD UR6, UR36, UR60, URZ ;  /* 0x0000003c240602a4 */ /* 0x000fee000f8e02ff */
[----:B------:R-:W-:Y:S01]  /*63e0*/  @!P3 PRMT R86, R0, 0x7610, R86 ;  /* 0x000076100056b816 */ /* 0x000fe20000000056 */
[----:B--2---:R-:W-:Y:S06]  /*63f0*/  @UP0 UIMAD.WIDE UR4, UR6, 0x4, UR4 ;  /* 0x00000004060408a5 */ /* 0x004fec000f8e0204 */
[----:B------:R-:W-:Y:S01]  /*6400*/  IMAD.U32 R2, RZ, RZ, UR4 ;  /* 0x00000004ff027e24 */ /* 0x000fe2000f8e00ff */
[----:B------:R-:W-:Y:S04]  /*6410*/  MOV R3, UR5 ;  /* 0x0000000500037c02 */ /* 0x000fe80008000f00 */
[----:B------:R-:W2:Y:S01]  /*6420*/  @!UP0 LDCU UR4, c[0x0][0x880] ;  /* 0x00011000ff0487ac */ /* 0x000ea20008000800 */
[----:B-1---5:R3:W5:Y:S02]  /*6430*/  @P3 LDG.E R41, desc[UR8][R2.64] ;  /* 0x0000000802293981 */ /* 0x022764000c1e1900 */
[----:B--23--:R-:W-:Y:S02]  /*6440*/  @!P3 IMAD.U32 R41, RZ, RZ, UR4 ;  /* 0x00000004ff29be24 */ /* 0x00cfe4000f8e00ff */
.L_x_106:
[----:B------:R-:W-:Y:S05]  /*6450*/  @!P4 BRA `(.L_x_107) ;  /* 0x000000000024c947 */ /* 0x000fea0003800000 */
[----:B------:R-:W-:Y:S01]  /*6460*/  ISETP.NE.U32.AND P3, PT, R80, RZ, PT ;  /* 0x000000ff5000720c */ /* 0x000fe20003f65070 */
[----:B------:R-:W2:Y:S03]  /*6470*/  LDCU.64 UR4, c[0x0][0x358] ;  /* 0x00006b00ff0477ac */ /* 0x000ea60008000a00 */
[----:B------:R-:W-:Y:S11]  /*6480*/  ISETP.NE.AND.EX P3, PT, R81, RZ, PT, P3 ;  /* 0x000000ff5100720c */ /* 0x000ff60003f65330 */
[----:B------:R-:W-:Y:S02]  /*6490*/  @!UPT UIADD3 URZ, UPT, UPT, URZ, URZ, URZ ;  /* 0x000000fffffff290 */ /* 0x000fe4000fffe0ff */
[----:B------:R-:W3:Y:S01]  /*64a0*/  @P3 LDC.64 R2, c[0x0][0x8a8] ;  /* 0x00022a00ff023b82 */ /* 0x000ee20000000a00 */
[----:B-1----:R-:W-:Y:S04]  /*64b0*/  @P3 IMAD R0, R82, UR36, RZ ;  /* 0x0000002452003c24 */ /* 0x002fe8000f8e02ff */
[----:B---3--:R-:W-:Y:S05]  /*64c0*/  @P3 IMAD.WIDE R2, R0, 0x4, R2 ;  /* 0x0000000400023825 */ /* 0x008fea00078e0202 */
[----:B--2--5:R2:W5:Y:S02]  /*64d0*/  @P3 LDG.E R38, desc[UR4][R2.64] ;  /* 0x0000000402263981 */ /* 0x024564000c1e1900 */
[----:B--2---:R-:W3:Y:S02]  /*64e0*/  @!P3 LDC R38, c[0x0][0x8a0] ;  /* 0x00022800ff26bb82 */ /* 0x004ee40000000800 */
.L_x_107:
[----:B-----5:R-:W-:Y:S01]  /*64f0*/  FSETP.NEU.AND P4, PT, R41, RZ, PT ;  /* 0x000000ff2900720b */ /* 0x020fe20003f8d000 */
[----:B------:R-:W-:Y:S01]  /*6500*/  BSSY B1, `(.L_x_108) ;  /* 0x0000041000017945 */ /* 0x000fe20003800000 */
[----:B------:R-:W-:Y:S01]  /*6510*/  SEL R3, RZ, 0xffffffff, P2 ;  /* 0xffffffffff037807 */ /* 0x000fe20001000000 */
[----:B------:R-:W-:Y:S01]  /*6520*/  IMAD.MOV.U32 R71, RZ, RZ, 0x1 ;  /* 0x00000001ff477424 */ /* 0x000fe200078e00ff */
[----:B------:R-:W-:Y:S01]  /*6530*/  LOP3.LUT P3, RZ, R86, 0xff, RZ, 0xc0, !PT ;  /* 0x000000ff56ff7812 */ /* 0x000fe2000786c0ff */
[C---:B------:R-:W-:Y:S01]  /*6540*/  IMAD R39, R36.reuse, 0x80, R37 ;  /* 0x0000008024277824 */ /* 0x040fe200078e0225 */
[----:B-1----:R-:W-:Y:S02]  /*6550*/  @P1 SEL R0, RZ, 0xffffffff, P4 ;  /* 0xffffffffff001807 */ /* 0x002fe40002000000 */
[----:B------:R-:W-:Y:S02]  /*6560*/  CS2R R78, SRZ ;  /* 0x00000000004e7805 */ /* 0x000fe4000001ff00 */
[----:B------:R-:W-:Y:S02]  /*6570*/  LEA R5, R93, UR43, 0x3 ;  /* 0x0000002b5d057c11 */ /* 0x000fe4000f8e18ff */
[----:B------:R-:W-:Y:S02]  /*6580*/  CS2R R76, SRZ ;  /* 0x00000000004c7805 */ /* 0x000fe4000001ff00 */
[----:B------:R-:W-:Y:S02]  /*6590*/  @P0 SEL R0, R3, R0, !P3 ;  /* 0x0000000003000207 */ /* 0x000fe40005800000 */
[----:B------:R-:W-:Y:S02]  /*65a0*/  CS2R R74, SRZ ;  /* 0x00000000004a7805 */ /* 0x000fe4000001ff00 */
[----:B------:R-:W-:Y:S02]  /*65b0*/  LEA R90, R36, UR43, 0x3 ;  /* 0x0000002b245a7c11 */ /* 0x000fe4000f8e18ff */
[----:B------:R-:W-:Y:S02]  /*65c0*/  CS2R R72, SRZ ;  /* 0x0000000000487805 */ /* 0x000fe4000001ff00 */
[----:B------:R-:W-:Y:S02]  /*65d0*/  @P1 LOP3.LUT R0, R0, 0x1, RZ, 0xc0, !PT ;  /* 0x0000000100001812 */ /* 0x000fe400078ec0ff */
[----:B------:R-:W-:Y:S02]  /*65e0*/  SHF.L.U32 R7, R95, 0x1f, RZ ;  /* 0x0000001f5f077819 */ /* 0x000fe400000006ff */
[----:B------:R-:W-:Y:S02]  /*65f0*/  ISETP.NE.U32.OR P6, PT, R0, 0x1, !P1 ;  /* 0x000000010000780c */ /* 0x000fe40004fc5470 */
[----:B------:R-:W-:Y:S02]  /*6600*/  PLOP3.LUT P2, PT, PT, PT, UP1, 0x80, 0x8 ;  /* 0x000000000008781c */ /* 0x000fe40003f4f018 */
[----:B------:R-:W-:Y:S02]  /*6610*/  SEL R0, RZ, 0xffffffff, P4 ;  /* 0xffffffffff007807 */ /* 0x000fe40002000000 */
[----:B------:R-:W-:Y:S07]  /*6620*/  P2R R102, PR, RZ, 0x40 ;  /* 0x00000040ff667803 */ /* 0x000fee0000000000 */
[----:B------:R-:W-:Y:S02]  /*6630*/  @P6 SHF.L.U32 R2, R92, 0x1f, RZ ;  /* 0x0000001f5c026819 */ /* 0x000fe400000006ff */
[----:B------:R-:W-:Y:S02]  /*6640*/  @P2 SEL R0, R3, R0, !P3 ;  /* 0x0000000003002207 */ /* 0x000fe40005800000 */
[----:B------:R-:W1:Y:S02]  /*6650*/  @P6 SYNCS.PHASECHK.TRANS64.TRYWAIT P1, [R5+URZ+0x40], R2 ;  /* 0x00004002050065a7 */ /* 0x000e6400080211ff */
[----:B------:R-:W-:Y:S04]  /*6660*/  LOP3.LUT R0, R0, 0x1, RZ, 0xc0, !PT ;  /* 0x0000000100007812 */ /* 0x000fe800078ec0ff */
[----:B------:R-:W-:Y:S04]  /*6670*/  ISETP.NE.U32.AND P5, PT, R0, 0x1, PT ;  /* 0x000000010000780c */ /* 0x000fe80003fa5070 */
[----:B------:R-:W-:Y:S01]  /*6680*/  P2R R100, PR, RZ, 0x20 ;  /* 0x00000020ff647803 */ /* 0x000fe20000000000 */
[----:B------:R2:W4:Y:S01]  /*6690*/  SYNCS.PHASECHK.TRANS64.TRYWAIT P0, [R90+URZ+0xb0], R7 ;  /* 0x0000b0075a0075a7 */ /* 0x00052200080011ff */
[----:B-1----:R-:W-:Y:S01]  /*66a0*/  @P6 SEL R71, RZ, 0x1, !P1 ;  /* 0x00000001ff476807 */ /* 0x002fe20004800000 */
[----:B--2---:R-:W-:Y:S06]  /*66b0*/  @!P6 BRA `(.L_x_109) ;  /* 0x000000000094e947 */ /* 0x004fec0003800000 */
[----:B------:R-:W-:Y:S01]  /*66c0*/  @P5 IMAD R4, R93, 0x1000, R84 ;  /* 0x000010005d045824 */ /* 0x000fe200078e0254 */
[----:B------:R-:W-:Y:S01]  /*66d0*/  LOP3.LUT P6, RZ, R85, 0x80, RZ, 0xc0, !PT ;  /* 0x0000008055ff7812 */ /* 0x000fe200078cc0ff */
[----:B------:R-:W1:Y:S01]  /*66e0*/  S2R R0, SR_CgaCtaId ;  /* 0x0000000000007919 */ /* 0x000e620000008800 */
[----:B------:R-:W-:Y:S01]  /*66f0*/  ISETP.NE.AND P2, PT, R71, RZ, PT ;  /* 0x000000ff4700720c */ /* 0x000fe20003f45270 */
[----:B------:R-:W-:Y:S01]  /*6700*/  @P5 VIADD R3, R4, UR43 ;  /* 0x0000002b04035c36 */ /* 0x000fe20008000000 */
[----:B------:R-:W-:Y:S01]  /*6710*/  PLOP3.LUT P1, PT, PT, PT, PT, 0x8, 0x80 ;  /* 0x000000000080781c */ /* 0x000fe20003f2e170 */
[----:B------:R-:W-:Y:S01]  /*6720*/  BSSY B0, `(.L_x_110) ;  /* 0x000000d000007945 */ /* 0x000fe20003800000 */
[----:B------:R-:W-:Y:S01]  /*6730*/  @P5 PLOP3.LUT P1, PT, P6, PT, PT, 0x80, 0x8 ;  /* 0x000000000008581c */ /* 0x000fe2000372f070 */
[C---:B------:R-:W-:Y:S01]  /*6740*/  @P5 VIADD R2, R3.reuse, 0x200 ;  /* 0x0000020003025836 */ /* 0x040fe20000000000 */
[----:B------:R-:W-:Y:S01]  /*6750*/  CS2R R74, SRZ ;  /* 0x00000000004a7805 */ /* 0x000fe2000001ff00 */
[----:B------:R-:W-:Y:S01]  /*6760*/  @P5 VIADD R3, R3, 0x210 ;  /* 0x0000021003035836 */ /* 0x000fe20000000000 */
[----:B------:R-:W-:Y:S02]  /*6770*/  CS2R R72, SRZ ;  /* 0x0000000000487805 */ /* 0x000fe4000001ff00 */
[----:B------:R-:W-:Y:S02]  /*6780*/  CS2R R78, SRZ ;  /* 0x00000000004e7805 */ /* 0x000fe4000001ff00 */
[----:B------:R-:W-:Y:S05]  /*6790*/  CS2R R76, SRZ ;  /* 0x00000000004c7805 */ /* 0x000fea000001ff00 */
[----:B------:R-:W-:Y:S01]  /*67a0*/  @P1 VIADD R3, R2, 0xfffffff0 ;  /* 0xfffffff002031836 */ /* 0x000fe20000000000 */
[----:B------:R-:W-:Y:S06]  /*67b0*/  @P2 BRA `(.L_x_111) ;  /* 0x00000000000c2947 */ /* 0x000fec0003800000 */
[----:B------:R-:W-:Y:S04]  /*67c0*/  SHF.L.U32 R2, R92, 0x1f, RZ ;  /* 0x0000001f5c027819 */ /* 0x000fe800000006ff */
[----:B------:R-:W2:Y:S02]  /*67d0*/  SYNCS.PHASECHK.TRANS64.TRYWAIT P1, [R5+URZ+0x40], R2 ;  /* 0x00004002050075a7 */ /* 0x000ea400080211ff */
[----:B--2---:R-:W-:Y:S05]  /*67e0*/  @!P1 BRA `(.L_x_112) ;  /* 0x0000004000909947 */ /* 0x004fea0003800000 */
.L_x_111:
[----:B------:R-:W-:Y:S05]  /*67f0*/  BSYNC B0 ;  /* 0x0000000000007941 */ /* 0x000fea0003800000 */
.L_x_110:
[----:B------:R-:W-:Y:S01]  /*6800*/  ISETP.NE.AND P1, PT, R100, RZ, PT ;  /* 0x000000ff6400720c */ /* 0x000fe20003f25270 */
[----:B--2---:R-:W-:Y:S02]  /*6810*/  VIADD R5, R5, 0x60 ;  /* 0x0000006005057836 */ /* 0x004fe40000000000 */
[----:B------:R-:W-:Y:S03]  /*6820*/  VIADD R93, R93, 0x1 ;  /* 0x000000015d5d7836 */ /* 0x000fe60000000000 */
[----:B-1----:R-:W-:Y:S07]  /*6830*/  PRMT R0, R0, 0x654, R5 ;  /* 0x0000065400007816 */ /* 0x002fee0000000005 */
[----:B------:R1:W2:Y:S04]  /*6840*/  @P1 LDS.128 R72, [R4+UR43+0x200] ;  /* 0x0002002b04481984 */ /* 0x0002a80008000c00 */
[----:B------:R1:W1:Y:S01]  /*6850*/  @P1 LDS.128 R76, [R3] ;  /* 0x00000000034c1984 */ /* 0x0002620000000c00 */
[C---:B------:R-:W-:Y:S01]  /*6860*/  ISETP.NE.AND P1, PT, R93.reuse, 0x4, PT ;  /* 0x000000045d00780c */ /* 0x040fe20003f25270 */
[----:B------:R-:W-:Y:S01]  /*6870*/  @!PT LDS RZ, [RZ] ;  /* 0x00000000fffff984 */ /* 0x000fe20000000800 */
[----:B------:R-:W-:Y:S01]  /*6880*/  @!PT LDS RZ, [RZ] ;  /* 0x00000000fffff984 */ /* 0x000fe20000000800 */
[----:B------:R-:W-:Y:S01]  /*6890*/  @!PT LDS RZ, [RZ] ;  /* 0x00000000fffff984 */ /* 0x000fe20000000800 */
[----:B------:R-:W-:Y:S01]  /*68a0*/  @!PT LDS RZ, [RZ] ;  /* 0x00000000fffff984 */ /* 0x000fe20000000800 */
[----:B------:R5:W-:Y:S06]  /*68b0*/  MEMBAR.ALL.CTA ;  /* 0x0000000000007992 */ /* 0x000bec0000008000 */
[----:B-----5:R-:W5:Y:S01]  /*68c0*/  FENCE.VIEW.ASYNC.S ;  /* 0x00000000000073c6 */ /* 0x020f620000000000 */
[----:B------:R-:W-:Y:S02]  /*68d0*/  SEL R5, RZ, 0x1, P1 ;  /* 0x00000001ff057807 */ /* 0x000fe40000800000 */
[----:B------:R-:W-:Y:S02]  /*68e0*/  SEL R93, R93, RZ, P1 ;  /* 0x000000ff5d5d7207 */ /* 0x000fe40000800000 */
[----:B------:R-:W-:Y:S01]  /*68f0*/  LOP3.LUT R92, R92, R5, RZ, 0x3c, !PT ;  /* 0x000000055c5c7212 */ /* 0x000fe200078e3cff */
[----:B-----5:R1:W-:Y:S06]  /*6900*/  SYNCS.ARRIVE.TRANS64.RED.A1T0 RZ, [R0+URZ], RZ ;  /* 0x000000ff00ff79a7 */ /* 0x0203ec00081004ff */
.L_x_109:
[----:B------:R-:W-:Y:S05]  /*6910*/  BSYNC B1 ;  /* 0x0000000000017941 */ /* 0x000fea0003800000 */
.L_x_108:
[----:B-1----:R-:W-:Y:S04]  /*6920*/  SHF.R.U32.HI R0, RZ, 0x15, R39 ;  /* 0x00000015ff007819 */ /* 0x002fe80000011627 */
[----:B------:R-:W-:Y:S01]  /*6930*/  LOP3.LUT P1, RZ, R0, 0x3, R87, 0x48, !PT ;  /* 0x0000000300ff7812 */ /* 0x000fe20007824857 */
[----:B------:R-:W-:Y:S01]  /*6940*/  @!UPT UIADD3 URZ, UPT, UPT, URZ, URZ, URZ ;  /* 0x000000fffffff290 */ /* 0x000fe2000fffe0ff */
[----:B----4-:R-:W-:Y:S11]  /*6950*/  @P0 BRA `(.L_x_113) ;  /* 0x0000000000080947 */ /* 0x010ff60003800000 */
[----:B------:R-:W1:Y:S02]  /*6960*/  SYNCS.PHASECHK.TRANS64.TRYWAIT P0, [R90+URZ+0xb0], R7 ;  /* 0x0000b0075a0075a7 */ /* 0x000e6400080011ff */
[----:B-1----:R-:W-:Y:S05]  /*6970*/  @!P0 BRA `(.L_x_114) ;  /* 0x0000004000408947 */ /* 0x002fea0003800000 */
.L_x_113:
[----:B------:R-:W-:Y:S05]  /*6980*/  @!P1 BRA `(.L_x_115) ;  /* 0x0000000000409947 */ /* 0x000fea0003800000 */
[----:B------:R-:W4:Y:S01]  /*6990*/  LDCU.64 UR8, c[0x4][0x78] ;  /* 0x01000f00ff0877ac */ /* 0x000f220008000a00 */
[----:B------:R-:W-:Y:S01]  /*69a0*/  MOV R3, 0x0 ;  /* 0x0000000000037802 */ /* 0x000fe20000000f00 */
[----:B------:R-:W-:Y:S02]  /*69b0*/  HFMA2 R12, -RZ, RZ, 0, 5.9604644775390625e-08 ;  /* 0x00000001ff0c7431 */ /* 0x000fe400000001ff */
[----:B------:R-:W-:Y:S02]  /*69c0*/  IMAD.MOV.U32 R8, RZ, RZ, 0x192 ;  /* 0x00000192ff087424 */ /* 0x000fe400078e00ff */
[----:B------:R-:W-:Y:S01]  /*69d0*/  IMAD.MOV.U32 R13, RZ, RZ, RZ ;  /* 0x000000ffff0d7224 */ /* 0x000fe200078e00ff */
[----:B------:R-:W1:Y:S01]  /*69e0*/  LDCU.64 UR6, c[0x4][0x80] ;  /* 0x01001000ff0677ac */ /* 0x000e620008000a00 */
[----:B------:R-:W2:Y:S01]  /*69f0*/  LDC.64 R2, c[0x4][R3] ;  /* 0x0100000003027b82 */ /* 0x000ea20000000a00 */
[----:B------:R-:W5:Y:S01]  /*6a00*/  LDCU.64 UR4, c[0x4][0x18] ;  /* 0x01000300ff0477ac */ /* 0x000f620008000a00 */
[----:B----4-:R-:W-:Y:S01]  /*6a10*/  MOV R5, UR9 ;  /* 0x0000000900057c02 */ /* 0x010fe20008000f00 */
[----:B------:R-:W-:Y:S01]  /*6a20*/  IMAD.U32 R4, RZ, RZ, UR8 ;  /* 0x00000008ff047e24 */ /* 0x000fe2000f8e00ff */
[----:B-1----:R-:W-:Y:S01]  /*6a30*/  MOV R7, UR7 ;  /* 0x0000000700077c02 */ /* 0x002fe20008000f00 */
[----:B------:R-:W-:Y:S01]  /*6a40*/  IMAD.U32 R6, RZ, RZ, UR6 ;  /* 0x00000006ff067e24 */ /* 0x000fe2000f8e00ff */
[----:B-----5:R-:W-:Y:S01]  /*6a50*/  MOV R11, UR5 ;  /* 0x00000005000b7c02 */ /* 0x020fe20008000f00 */
[----:B------:R-:W-:Y:S02]  /*6a60*/  IMAD.U32 R10, RZ, RZ, UR4 ;  /* 0x00000004ff0a7e24 */ /* 0x000fe4000f8e00ff */
[----:B------:R-:W-:Y:S07]  /*6a70*/  LEPC R20, `(.L_x_115) ;  /* 0x000000001014794e */ /* 0x000fee0000000000 */
[----:B--23--:R-:W-:Y:S05]  /*6a80*/  CALL.ABS.NOINC R2 ;  /* 0x0000000002007343 */ /* 0x00cfea0003c00000 */
.L_x_115:
[-C--:B--2---:R-:W-:Y:S01]  /*6a90*/  F2FP.F16.E4M3.UNPACK_B R42, R72.reuse ;  /* 0x00000048ff2a723e */ /* 0x084fe200020006ff */
[----:B------:R-:W-:Y:S05]  /*6aa0*/  WARPSYNC.ALL ;  /* 0x0000000000007948 */ /* 0x000fea0003800000 */
[----:B------:R-:W-:Y:S01]  /*6ab0*/  R2UR UR4, R39 ;  /* 0x00000000270472ca */ /* 0x000fe200000e0000 */
[--C-:B------:R-:W-:Y:S01]  /*6ac0*/  HADD2.F32 R40, -RZ, R42.reuse.H0_H0 ;  /* 0x2000002aff287230 */ /* 0x100fe20000004100 */
[----:B------:R-:W-:Y:S01]  /*6ad0*/  F2FP.F16.E4M3.UNPACK_B R43, R72.H1 ;  /* 0x00000048ff2b723e */ /* 0x000fe200030006ff */
[----:B------:R-:W-:Y:S01]  /*6ae0*/  HADD2.F32 R42, -RZ, R42.H1_H1 ;  /* 0x3000002aff2a7230 */ /* 0x000fe20000004100 */
[-C--:B------:R-:W-:Y:S01]  /*6af0*/  F2FP.F16.E4M3.UNPACK_B R45, R73.reuse ;  /* 0x00000049ff2d723e */ /* 0x080fe200020006ff */
[----:B------:R-:W-:Y:S01]  /*6b00*/  BSSY.RECONVERGENT B0, `(.L_x_116) ;  /* 0x000009e000007945 */ /* 0x000fe20003800200 */
[----:B------:R-:W-:Y:S01]  /*6b10*/  F2FP.F16.E4M3.UNPACK_B R47, R73.H1 ;  /* 0x00000049ff2f723e */ /* 0x000fe200030006ff */
[--C-:B------:R-:W-:Y:S01]  /*6b20*/  HADD2.F32 R44, -RZ, R43.reuse.H0_H0 ;  /* 0x2000002bff2c7230 */ /* 0x100fe20000004100 */
[-C--:B------:R-:W-:Y:S01]  /*6b30*/  F2FP.F16.E4M3.UNPACK_B R49, R74.reuse ;  /* 0x0000004aff31723e */ /* 0x080fe200020006ff */
[----:B------:R-:W-:Y:S01]  /*6b40*/  HADD2.F32 R46, -RZ, R43.H1_H1 ;  /* 0x3000002bff2e7230 */ /* 0x000fe20000004100 */
[----:B------:R-:W-:Y:S01]  /*6b50*/  F2FP.F16.E4M3.UNPACK_B R51, R74.H1 ;  /* 0x0000004aff33723e */ /* 0x000fe200030006ff */
[--C-:B------:R-:W-:Y:S01]  /*6b60*/  HADD2.F32 R43, -RZ, R45.reuse.H0_H0 ;  /* 0x2000002dff2b7230 */ /* 0x100fe20000004100 */
[-C--:B------:R-:W-:Y:S01]  /*6b70*/  F2FP.F16.E4M3.UNPACK_B R53, R75.reuse ;  /* 0x0000004bff35723e */ /* 0x080fe200020006ff */
[----:B-1----:R-:W3:Y:S01]  /*6b80*/  LDTM.x32 R4, tmem[UR4] ;  /* 0x00000004000479ee */ /* 0x002ee200082c0000 */
[----:B------:R-:W-:Y:S01]  /*6b90*/  F2FP.F16.E4M3.UNPACK_B R55, R75.H1 ;  /* 0x0000004bff37723e */ /* 0x000fe200030006ff */
[----:B------:R-:W-:Y:S01]  /*6ba0*/  HADD2.F32 R48, -RZ, R45.H1_H1 ;  /* 0x3000002dff307230 */ /* 0x000fe20000004100 */
[-C--:B------:R-:W-:Y:S01]  /*6bb0*/  F2FP.F16.E4M3.UNPACK_B R57, R76.reuse ;  /* 0x0000004cff39723e */ /* 0x080fe200020006ff */
[----:B------:R-:W-:Y:S01]  /*6bc0*/  HADD2.F32 R52, -RZ, R49.H1_H1 ;  /* 0x30000031ff347230 */ /* 0x000fe20000004100 */
[----:B------:R-:W-:Y:S01]  /*6bd0*/  IADD3 R112, PT, PT, R84, UR43, RZ ;  /* 0x0000002b54707c10 */ /* 0x000fe2000fffe0ff */
[----:B------:R-:W-:Y:S01]  /*6be0*/  HADD2.F32 R56, -RZ, R53.H1_H1 ;  /* 0x30000035ff387230 */ /* 0x000fe20000004100 */
[----:B------:R-:W-:Y:S01]  /*6bf0*/  MOV R101, 0x10 ;  /* 0x0000001000657802 */ /* 0x000fe20000000f00 */
[----:B------:R-:W-:Y:S01]  /*6c00*/  HADD2.F32 R60, -RZ, R57.H1_H1 ;  /* 0x30000039ff3c7230 */ /* 0x000fe20000004100 */
[----:B------:R-:W-:Y:S01]  /*6c10*/  LOP3.LUT P5, RZ, R85, 0x80, RZ, 0xc0, !PT ;  /* 0x0000008055ff7812 */ /* 0x000fe200078ac0ff */
[--C-:B------:R-:W-:Y:S01]  /*6c20*/  HADD2.F32 R45, -RZ, R47.reuse.H0_H0 ;  /* 0x2000002fff2d7230 */ /* 0x100fe20000004100 */
[----:B------:R-:W-:Y:S01]  /*6c30*/  F2FP.F16.E4M3.UNPACK_B R59, R76.H1 ;  /* 0x0000004cff3b723e */ /* 0x000fe200030006ff */
[----:B------:R-:W-:Y:S01]  /*6c40*/  HADD2.F32 R50, -RZ, R47.H1_H1 ;  /* 0x3000002fff327230 */ /* 0x000fe20000004100 */
[----:B------:R-:W-:Y:S01]  /*6c50*/  SEL R101, R101, 0xfffffff0, !P5 ;  /* 0xfffffff065657807 */ /* 0x000fe20006800000 */
[----:B------:R-:W-:Y:S01]  /*6c60*/  HADD2.F32 R47, -RZ, R49.H0_H0 ;  /* 0x20000031ff2f7230 */ /* 0x000fe20000004100 */
[-C--:B------:R-:W-:Y:S01]  /*6c70*/  F2FP.F16.E4M3.UNPACK_B R61, R77.reuse ;  /* 0x0000004dff3d723e */ /* 0x080fe200020006ff */
[--C-:B------:R-:W-:Y:S01]  /*6c80*/  HADD2.F32 R49, -RZ, R51.reuse.H0_H0 ;  /* 0x20000033ff317230 */ /* 0x100fe20000004100 */
[----:B------:R-:W-:Y:S01]  /*6c90*/  F2FP.F16.E4M3.UNPACK_B R63, R77.H1 ;  /* 0x0000004dff3f723e */ /* 0x000fe200030006ff */
[----:B------:R-:W-:Y:S01]  /*6ca0*/  HADD2.F32 R54, -RZ, R51.H1_H1 ;  /* 0x30000033ff367230 */ /* 0x000fe20000004100 */
[-C--:B------:R-:W-:Y:S01]  /*6cb0*/  F2FP.F16.E4M3.UNPACK_B R65, R78.reuse ;  /* 0x0000004eff41723e */ /* 0x080fe200020006ff */
[----:B------:R-:W-:Y:S01]  /*6cc0*/  HADD2.F32 R51, -RZ, R53.H0_H0 ;  /* 0x20000035ff337230 */ /* 0x000fe20000004100 */
[----:B------:R-:W-:Y:S01]  /*6cd0*/  F2FP.F16.E4M3.UNPACK_B R67, R78.H1 ;  /* 0x0000004eff43723e */ /* 0x000fe200030006ff */
[----:B------:R-:W-:Y:S01]  /*6ce0*/  HADD2.F32 R64, -RZ, R61.H1_H1 ;  /* 0x3000003dff407230 */ /* 0x000fe20000004100 */
[----:B------:R-:W-:Y:S01]  /*6cf0*/  ISETP.NE.AND P0, PT, R97, RZ, PT ;  /* 0x000000ff6100720c */ /* 0x000fe20003f05270 */
[C---:B---3--:R-:W-:Y:S01]  /*6d00*/  FMUL R0, R38.reuse, R4 ;  /* 0x0000000426007220 */ /* 0x048fe20000400000 */
[C---:B------:R-:W-:Y:S01]  /*6d10*/  FMUL R2, R38.reuse, R5 ;  /* 0x0000000526027220 */ /* 0x040fe20000400000 */
[C---:B------:R-:W-:Y:S01]  /*6d20*/  FMUL R4, R38.reuse, R8 ;  /* 0x0000000826047220 */ /* 0x040fe20000400000 */
[C---:B------:R-:W-:Y:S01]  /*6d30*/  FMUL R5, R38.reuse, R9 ;  /* 0x0000000926057220 */ /* 0x040fe20000400000 */
[C---:B------:R-:W-:Y:S01]  /*6d40*/  FFMA R0, R41.reuse, R40, R0 ;  /* 0x0000002829007223 */ /* 0x040fe20000000000 */
[C---:B------:R-:W-:Y:S01]  /*6d50*/  FFMA R2, R41.reuse, R42, R2 ;  /* 0x0000002a29027223 */ /* 0x040fe20000000002 */
[C---:B------:R-:W-:Y:S01]  /*6d60*/  FMUL R8, R38.reuse, R12 ;  /* 0x0000000c26087220 */ /* 0x040fe20000400000 */
[C---:B------:R-:W-:Y:S01]  /*6d70*/  FMUL R9, R38.reuse, R13 ;  /* 0x0000000d26097220 */ /* 0x040fe20000400000 */
[C---:B------:R-:W-:Y:S01]  /*6d80*/  FMUL R12, R38.reuse, R16 ;  /* 0x00000010260c7220 */ /* 0x040fe20000400000 */
[C---:B------:R-:W-:Y:S01]  /*6d90*/  FMUL R13, R38.reuse, R17 ;  /* 0x00000011260d7220 */ /* 0x040fe20000400000 */
[C---:B------:R-:W-:Y:S01]  /*6da0*/  FMUL R16, R38.reuse, R20 ;  /* 0x0000001426107220 */ /* 0x040fe20000400000 */
[C---:B------:R-:W-:Y:S01]  /*6db0*/  FMUL R17, R38.reuse, R21 ;  /* 0x0000001526117220 */ /* 0x040fe20000400000 */
[C---:B------:R-:W-:Y:S01]  /*6dc0*/  FMUL R20, R38.reuse, R24 ;  /* 0x0000001826147220 */ /* 0x040fe20000400000 */
[C---:B------:R-:W-:Y:S01]  /*6dd0*/  FMUL R21, R38.reuse, R25 ;  /* 0x0000001926157220 */ /* 0x040fe20000400000 */
[----:B------:R-:W-:Y:S02]  /*6de0*/  HADD2.F32 R68, -RZ, R65.H1_H1 ;  /* 0x30000041ff447230 */ /* 0x000fe40000004100 */
[C---:B------:R-:W-:Y:S01]  /*6df0*/  FMUL R24, R38.reuse, R28 ;  /* 0x0000001c26187220 */ /* 0x040fe20000400000 */
[C---:B------:R-:W-:Y:S01]  /*6e00*/  FMUL R25, R38.reuse, R29 ;  /* 0x0000001d26197220 */ /* 0x040fe20000400000 */
[C---:B------:R-:W-:Y:S01]  /*6e10*/  FMUL R28, R38.reuse, R32 ;  /* 0x00000020261c7220 */ /* 0x040fe20000400000 */
[C---:B------:R-:W-:Y:S01]  /*6e20*/  FMUL R29, R38.reuse, R33 ;  /* 0x00000021261d7220 */ /* 0x040fe20000400000 */
[C---:B------:R-:W-:Y:S01]  /*6e30*/  FMUL R3, R38.reuse, R6 ;  /* 0x0000000626037220 */ /* 0x040fe20000400000 */
[C---:B------:R-:W-:Y:S01]  /*6e40*/  FMUL R7, R38.reuse, R7 ;  /* 0x0000000726077220 */ /* 0x040fe20000400000 */
[----:B------:R-:W-:Y:S01]  /*6e50*/  FMUL R6, R38, R10 ;  /* 0x0000000a26067220 */ /* 0x000fe20000400000 */
[-C--:B------:R-:W-:Y:S01]  /*6e60*/  F2FP.F16.E4M3.UNPACK_B R40, R79.reuse ;  /* 0x0000004fff28723e */ /* 0x080fe200020006ff */
[C---:B------:R-:W-:Y:S01]  /*6e70*/  FFMA R3, R41.reuse, R44, R3 ;  /* 0x0000002c29037223 */ /* 0x040fe20000000003 */
[C---:B------:R-:W-:Y:S01]  /*6e80*/  FFMA R7, R41.reuse, R46, R7 ;  /* 0x0000002e29077223 */ /* 0x040fe20000000007 */
[----:B------:R-:W-:Y:S01]  /*6e90*/  F2FP.F16.E4M3.UNPACK_B R42, R79.H1 ;  /* 0x0000004fff2a723e */ /* 0x000fe200030006ff */
[C---:B------:R-:W-:Y:S01]  /*6ea0*/  FFMA R4, R41.reuse, R43, R4 ;  /* 0x0000002b29047223 */ /* 0x040fe20000000004 */
[C---:B------:R-:W-:Y:S01]  /*6eb0*/  FFMA R5, R41.reuse, R48, R5 ;  /* 0x0000003029057223 */ /* 0x040fe20000000005 */
[----:B------:R-:W-:Y:S01]  /*6ec0*/  ISETP.NE.AND P6, PT, R102, RZ, PT ;  /* 0x000000ff6600720c */ /* 0x000fe20003fc5270 */
[----:B------:R-:W-:Y:S01]  /*6ed0*/  FFMA R6, R41, R45, R6 ;  /* 0x0000002d29067223 */ /* 0x000fe20000000006 */
[----:B------:R-:W-:Y:S01]  /*6ee0*/  F2FP.SATFINITE.E4M3.F32.PACK_AB_MERGE_C R99, R7, R3, RZ ;  /* 0x000000030763723e */ /* 0x000fe200048070ff */
[C---:B------:R-:W-:Y:S01]  /*6ef0*/  FMUL R11, R38.reuse, R11 ;  /* 0x0000000b260b7220 */ /* 0x040fe20000400000 */
[C---:B------:R-:W-:Y:S01]  /*6f00*/  FMUL R10, R38.reuse, R14 ;  /* 0x0000000e260a7220 */ /* 0x040fe20000400000 */
[----:B------:R-:W-:Y:S01]  /*6f10*/  FMUL R15, R38, R15 ;  /* 0x0000000f260f7220 */ /* 0x000fe20000400000 */
[----:B------:R-:W-:Y:S01]  /*6f20*/  F2FP.SATFINITE.E4M3.F32.PACK_AB_MERGE_C R104, R2, R0, R99 ;  /* 0x000000000268723e */ /* 0x000fe20004807063 */
[C---:B------:R-:W-:Y:S01]  /*6f30*/  FFMA R11, R41.reuse, R50, R11 ;  /* 0x00000032290b7223 */ /* 0x040fe2000000000b */
[----:B------:R-:W-:Y:S01]  /*6f40*/  IADD3 R99, PT, PT, R112, R101, RZ ;  /* 0x0000006570637210 */ /* 0x000fe20007ffe0ff */
[C---:B------:R-:W-:Y:S01]  /*6f50*/  FFMA R8, R41.reuse, R47, R8 ;  /* 0x0000002f29087223 */ /* 0x040fe20000000008 */
[----:B------:R-:W-:Y:S01]  /*6f60*/  FFMA R9, R41, R52, R9 ;  /* 0x0000003429097223 */ /* 0x000fe20000000009 */
[--C-:B------:R-:W-:Y:S01]  /*6f70*/  HADD2.F32 R53, -RZ, R55.reuse.H0_H0 ;  /* 0x20000037ff357230 */ /* 0x100fe20000004100 */
[----:B------:R-:W-:Y:S01]  /*6f80*/  F2FP.SATFINITE.E4M3.F32.PACK_AB_MERGE_C R105, R11, R6, RZ ;  /* 0x000000060b69723e */ /* 0x000fe200048070ff */
[C---:B------:R-:W-:Y:S01]  /*6f90*/  FFMA R10, R41.reuse, R49, R10 ;  /* 0x00000031290a7223 */ /* 0x040fe2000000000a */
[C---:B------:R-:W-:Y:S01]  /*6fa0*/  FFMA R15, R41.reuse, R54, R15 ;  /* 0x00000036290f7223 */ /* 0x040fe2000000000f */
[----:B------:R-:W-:Y:S01]  /*6fb0*/  FFMA R12, R41, R51, R12 ;  /* 0x00000033290c7223 */ /* 0x000fe2000000000c */
[----:B------:R-:W-:Y:S01]  /*6fc0*/  F2FP.SATFINITE.E4M3.F32.PACK_AB_MERGE_C R105, R5, R4, R105 ;  /* 0x000000040569723e */ /* 0x000fe20004807069 */
[----:B------:R-:W-:Y:S01]  /*6fd0*/  FFMA R13, R41, R56, R13 ;  /* 0x00000038290d7223 */ /* 0x000fe2000000000d */
[----:B------:R-:W-:Y:S01]  /*6fe0*/  HADD2.F32 R58, -RZ, R55.H1_H1 ;  /* 0x30000037ff3a7230 */ /* 0x000fe20000004100 */
[----:B------:R-:W-:Y:S01]  /*6ff0*/  F2FP.SATFINITE.E4M3.F32.PACK_AB_MERGE_C R106, R15, R10, RZ ;  /* 0x0000000a0f6a723e */ /* 0x000fe200048070ff */
[----:B------:R-:W-:Y:S02]  /*7000*/  HADD2.F32 R55, -RZ, R57.H0_H0 ;  /* 0x20000039ff377230 */ /* 0x000fe40000004100 */
[C---:B------:R-:W-:Y:S01]  /*7010*/  FMUL R14, R38.reuse, R18 ;  /* 0x00000012260e7220 */ /* 0x040fe20000400000 */
[C---:B------:R-:W-:Y:S01]  /*7020*/  FMUL R19, R38.reuse, R19 ;  /* 0x0000001326137220 */ /* 0x040fe20000400000 */
[--C-:B------:R-:W-:Y:S02]  /*7030*/  HADD2.F32 R57, -RZ, R59.reuse.H0_H0 ;  /* 0x2000003bff397230 */ /* 0x100fe40000004100 */
[C---:B------:R-:W-:Y:S01]  /*7040*/  FMUL R18, R38.reuse, R22 ;  /* 0x0000001626127220 */ /* 0x040fe20000400000 */
[C---:B------:R-:W-:Y:S01]  /*7050*/  FFMA R14, R41.reuse, R53, R14 ;  /* 0x00000035290e7223 */ /* 0x040fe2000000000e */
[----:B------:R-:W-:Y:S02]  /*7060*/  HADD2.F32 R62, -RZ, R59.H1_H1 ;  /* 0x3000003bff3e7230 */ /* 0x000fe40000004100 */
[C---:B------:R-:W-:Y:S01]  /*7070*/  FFMA R19, R41.reuse, R58, R19 ;  /* 0x0000003a29137223 */ /* 0x040fe20000000013 */
[----:B------:R-:W-:Y:S02]  /*7080*/  HADD2.F32 R59, -RZ, R61.H0_H0 ;  /* 0x2000003dff3b7230 */ /* 0x000fe40000004100 */
[C---:B------:R-:W-:Y:S01]  /*7090*/  FMUL R23, R38.reuse, R23 ;  /* 0x0000001726177220 */ /* 0x040fe20000400000 */
[C---:B------:R-:W-:Y:S01]  /*70a0*/  FFMA R16, R41.reuse, R55, R16 ;  /* 0x0000003729107223 */ /* 0x040fe20000000010 */
[C---:B------:R-:W-:Y:S01]  /*70b0*/  FFMA R17, R41.reuse, R60, R17 ;  /* 0x0000003c29117223 */ /* 0x040fe20000000011 */
[--C-:B------:R-:W-:Y:S02]  /*70c0*/  HADD2.F32 R61, -RZ, R63.reuse.H0_H0 ;  /* 0x2000003fff3d7230 */ /* 0x100fe40000004100 */
[C---:B------:R-:W-:Y:S01]  /*70d0*/  FFMA R18, R41.reuse, R57, R18 ;  /* 0x0000003929127223 */ /* 0x040fe20000000012 */
[----:B------:R-:W-:Y:S02]  /*70e0*/  HADD2.F32 R66, -RZ, R63.H1_H1 ;  /* 0x3000003fff427230 */ /* 0x000fe40000004100 */
[C---:B------:R-:W-:Y:S01]  /*70f0*/  FMUL R22, R38.reuse, R26 ;  /* 0x0000001a26167220 */ /* 0x040fe20000400000 */
[----:B------:R-:W-:Y:S02]  /*7100*/  HADD2.F32 R63, -RZ, R65.H0_H0 ;  /* 0x20000041ff3f7230 */ /* 0x000fe40000004100 */
[C---:B------:R-:W-:Y:S01]  /*7110*/  FFMA R23, R41.reuse, R62, R23 ;  /* 0x0000003e29177223 */ /* 0x040fe20000000017 */
[C---:B------:R-:W-:Y:S01]  /*7120*/  FMUL R27, R38.reuse, R27 ;  /* 0x0000001b261b7220 */ /* 0x040fe20000400000 */
[C---:B------:R-:W-:Y:S01]  /*7130*/  FFMA R20, R41.reuse, R59, R20 ;  /* 0x0000003b29147223 */ /* 0x040fe20000000014 */
[C---:B------:R-:W-:Y:S01]  /*7140*/  FFMA R21, R41.reuse, R64, R21 ;  /* 0x0000004029157223 */ /* 0x040fe20000000015 */
[--C-:B------:R-:W-:Y:S02]  /*7150*/  HADD2.F32 R65, -RZ, R67.reuse.H0_H0 ;  /* 0x20000043ff417230 */ /* 0x100fe40000004100 */
[C---:B------:R-:W-:Y:S01]  /*7160*/  FFMA R22, R41.reuse, R61, R22 ;  /* 0x0000003d29167223 */ /* 0x040fe20000000016 */
[----:B------:R-:W-:Y:S02]  /*7170*/  HADD2.F32 R70, -RZ, R67.H1_H1 ;  /* 0x30000043ff467230 */ /* 0x000fe40000004100 */
[C---:B------:R-:W-:Y:S01]  /*7180*/  FMUL R26, R38.reuse, R30 ;  /* 0x0000001e261a7220 */ /* 0x040fe20000400000 */
[--C-:B------:R-:W-:Y:S02]  /*7190*/  HADD2.F32 R67, -RZ, R40.reuse.H0_H0 ;  /* 0x20000028ff437230 */ /* 0x100fe40000004100 */
[C---:B------:R-:W-:Y:S01]  /*71a0*/  FFMA R27, R41.reuse, R66, R27 ;  /* 0x00000042291b7223 */ /* 0x040fe2000000001b */
[C---:B------:R-:W-:Y:S01]  /*71b0*/  FMUL R31, R38.reuse, R31 ;  /* 0x0000001f261f7220 */ /* 0x040fe20000400000 */
[C---:B------:R-:W-:Y:S01]  /*71c0*/  FFMA R24, R41.reuse, R63, R24 ;  /* 0x0000003f29187223 */ /* 0x040fe20000000018 */
[----:B------:R-:W-:Y:S02]  /*71d0*/  HADD2.F32 R40, -RZ, R40.H1_H1 ;  /* 0x30000028ff287230 */ /* 0x000fe40000004100 */
[C---:B------:R-:W-:Y:S01]  /*71e0*/  FFMA R25, R41.reuse, R68, R25 ;  /* 0x0000004429197223 */ /* 0x040fe20000000019 */
[--C-:B------:R-:W-:Y:S02]  /*71f0*/  HADD2.F32 R69, -RZ, R42.reuse.H0_H0 ;  /* 0x2000002aff457230 */ /* 0x100fe40000004100 */
[C---:B------:R-:W-:Y:S01]  /*7200*/  FFMA R26, R41.reuse, R65, R26 ;  /* 0x00000041291a7223 */ /* 0x040fe2000000001a */
[----:B------:R-:W-:Y:S02]  /*7210*/  HADD2.F32 R42, -RZ, R42.H1_H1 ;  /* 0x3000002aff2a7230 */ /* 0x000fe40000004100 */
[C---:B------:R-:W-:Y:S01]  /*7220*/  FMUL R30, R38.reuse, R34 ;  /* 0x00000022261e7220 */ /* 0x040fe20000400000 */
[----:B------:R-:W-:Y:S01]  /*7230*/  FFMA R31, R41, R70, R31 ;  /* 0x00000046291f7223 */ /* 0x000fe2000000001f */
[----:B------:R-:W-:Y:S01]  /*7240*/  FMUL R35, R38, R35 ;  /* 0x0000002326237220 */ /* 0x000fe20000400000 */
[----:B------:R-:W-:Y:S01]  /*7250*/  F2FP.SATFINITE.E4M3.F32.PACK_AB_MERGE_C R107, R19, R14, RZ ;  /* 0x0000000e136b723e */ /* 0x000fe200048070ff */
[C---:B------:R-:W-:Y:S01]  /*7260*/  FFMA R28, R41.reuse, R67, R28 ;  /* 0x00000043291c7223 */ /* 0x040fe2000000001c */
[C---:B------:R-:W-:Y:S01]  /*7270*/  FFMA R29, R41.reuse, R40, R29 ;  /* 0x00000028291d7223 */ /* 0x040fe2000000001d */
[C---:B------:R-:W-:Y:S01]  /*7280*/  FFMA R30, R41.reuse, R69, R30 ;  /* 0x00000045291e7223 */ /* 0x040fe2000000001e */
[----:B------:R-:W-:Y:S01]  /*7290*/  FFMA R35, R41, R42, R35 ;  /* 0x0000002a29237223 */ /* 0x000fe20000000023 */
[----:B------:R-:W-:Y:S02]  /*72a0*/  F2FP.SATFINITE.E4M3.F32.PACK_AB_MERGE_C R106, R9, R8, R106 ;  /* 0x00000008096a723e */ /* 0x000fe4000480706a */
[----:B------:R-:W-:Y:S02]  /*72b0*/  F2FP.SATFINITE.E4M3.F32.PACK_AB_MERGE_C R107, R13, R12, R107 ;  /* 0x0000000c0d6b723e */ /* 0x000fe4000480706b */
[----:B------:R-:W-:Y:S02]  /*72c0*/  F2FP.SATFINITE.E4M3.F32.PACK_AB_MERGE_C R108, R23, R18, RZ ;  /* 0x00000012176c723e */ /* 0x000fe400048070ff */
[----:B------:R-:W-:Y:S01]  /*72d0*/  F2FP.SATFINITE.E4M3.F32.PACK_AB_MERGE_C R109, R27, R22, RZ ;  /* 0x000000161b6d723e */ /* 0x000fe200048070ff */
[----:B------:R1:W-:Y:S01]  /*72e0*/  STS.128 [R84+UR43+0x4200], R104 ;  /* 0x0042006854007988 */ /* 0x0003e20008000c2b */
[----:B------:R-:W-:Y:S02]  /*72f0*/  F2FP.SATFINITE.E4M3.F32.PACK_AB_MERGE_C R103, R31, R26, RZ ;  /* 0x0000001a1f67723e */ /* 0x000fe400048070ff */
[----:B------:R-:W-:Y:S02]  /*7300*/  F2FP.SATFINITE.E4M3.F32.PACK_AB_MERGE_C R113, R35, R30, RZ ;  /* 0x0000001e2371723e */ /* 0x000fe400048070ff */
[----:B------:R-:W-:Y:S02]  /*7310*/  F2FP.SATFINITE.E4M3.F32.PACK_AB_MERGE_C R108, R17, R16, R108 ;  /* 0x00000010116c723e */ /* 0x000fe4000480706c */
[----:B------:R-:W-:Y:S02]  /*7320*/  F2FP.SATFINITE.E4M3.F32.PACK_AB_MERGE_C R109, R21, R20, R109 ;  /* 0x00000014156d723e */ /* 0x000fe4000480706d */
[----:B------:R-:W-:Y:S02]  /*7330*/  F2FP.SATFINITE.E4M3.F32.PACK_AB_MERGE_C R110, R25, R24, R103 ;  /* 0x00000018196e723e */ /* 0x000fe40004807067 */
[----:B------:R-:W-:Y:S02]  /*7340*/  F2FP.SATFINITE.E4M3.F32.PACK_AB_MERGE_C R111, R29, R28, R113 ;  /* 0x0000001c1d6f723e */ /* 0x000fe40004807071 */
[----:B------:R-:W-:Y:S02]  /*7350*/  LEA R103, R93, UR43, 0x3 ;  /* 0x0000002b5d677c11 */ /* 0x000fe4000f8e18ff */
[----:B------:R-:W-:Y:S01]  /*7360*/  @P6 SHF.L.U32 R112, R92, 0x1f, RZ ;  /* 0x0000001f5c706819 */ /* 0x000fe200000006ff */
[----:B------:R1:W-:Y:S01]  /*7370*/  STS.128 [R99+0x4200], R108 ;  /* 0x0042006c63007388 */ /* 0x0003e20000000c00 */
[----:B------:R-:W-:Y:S01]  /*7380*/  @!PT LDS RZ, [RZ] ;  /* 0x00000000fffff984 */ /* 0x000fe20000000800 */
[----:B------:R-:W-:Y:S01]  /*7390*/  @!PT LDS RZ, [RZ] ;  /* 0x00000000fffff984 */ /* 0x000fe20000000800 */
[----:B------:R-:W-:Y:S01]  /*73a0*/  @!PT LDS RZ, [RZ] ;  /* 0x00000000fffff984 */ /* 0x000fe20000000800 */
[----:B------:R-:W-:Y:S01]  /*73b0*/  @!PT LDS RZ, [RZ] ;  /* 0x00000000fffff984 */ /* 0x000fe20000000800 */
[----:B------:R2:W-:Y:S07]  /*73c0*/  MEMBAR.ALL.CTA ;  /* 0x0000000000007992 */ /* 0x0005ee0000008000 */
[----:B--2---:R-:W2:Y:S02]  /*73d0*/  FENCE.VIEW.ASYNC.S ;  /* 0x00000000000073c6 */ /* 0x004ea40000000000 */
[----:B--2---:R-:W-:Y:S06]  /*73e0*/  BAR.SYNC.DEFER_BLOCKING 0x1, 0x80 ;  /* 0x0042000000007b1d */ /* 0x004fec0000010000 */
[----:B------:R-:W-:Y:S05]  /*73f0*/  @P0 BRA `(.L_x_117) ;  /* 0x0000000000380947 */ /* 0x000fea0003800000 */
[----:B------:R-:W-:Y:S01]  /*7400*/  UIADD3 UR4, UPT, UPT, UR43, 0x4200, URZ ;  /* 0x000042002b047890 */ /* 0x000fe2000fffe0ff */
[----:B------:R-:W-:Y:S01]  /*7410*/  UMOV UR51, UR36 ;  /* 0x0000002400337c82 */ /* 0x000fe20008000000 */
[----:B------:R-:W-:Y:S02]  /*7420*/  UIADD3 UR9, UPT, UPT, UR49, 0x80, URZ ;  /* 0x0000008031097890 */ /* 0x000fe4000fffe0ff */
[----:B------:R-:W-:Y:S02]  /*7430*/  UIADD3 UR8, UPT, UPT, UR43, 0x4a00, URZ ;  /* 0x00004a002b087890 */ /* 0x000fe4000fffe0ff */
[----:B------:R-:W-:Y:S01]  /*7440*/  MOV R96, UR4 ;  /* 0x0000000400607c02 */ /* 0x000fe20008000f00 */
[----:B------:R-:W-:Y:S01]  /*7450*/  UIADD3 UR4, UP0, UPT, UR62, 0x680, URZ ;  /* 0x000006803e047890 */ /* 0x000fe2000ff1e0ff */
[----:B------:R-:W-:Y:S02]  /*7460*/  UMOV UR10, UR50 ;  /* 0x00000032000a7c82 */ /* 0x000fe40008000000 */
[----:B------:R-:W-:Y:S01]  /*7470*/  R2UR UR48, R96 ;  /* 0x00000000603072ca */ /* 0x000fe200000e0000 */
[----:B------:R-:W-:Y:S01]  /*7480*/  UIADD3.X UR5, UPT, UPT, URZ, UR63, URZ, UP0, !UPT ;  /* 0x0000003fff057290 */ /* 0x000fe200087fe4ff */
[----:B------:R-:W-:Y:S11]  /*7490*/  UMOV UR11, UR36 ;  /* 0x00000024000b7c82 */ /* 0x000ff60008000000 */
[----:B------:R2:W-:Y:S01]  /*74a0*/  UTMASTG.3D [UR48], [UR4] ;  /* 0x00000030040073b5 */ /* 0x0005e20008010000 */
[----:B------:R2:W-:Y:S01]  /*74b0*/  UTMASTG.3D [UR8], [UR4] ;  /* 0x00000008040073b5 */ /* 0x0005e20008010000 */
[----:B------:R0:W-:Y:S01]  /*74c0*/  UTMACMDFLUSH ;  /* 0x00000000000079b7 */ /* 0x0001e20000000000 */
[----:B--2---:R-:W-:Y:S04]  /*74d0*/  DEPBAR.LE SB0, 0x1 ;  /* 0x000080400000791a */ /* 0x004fe80000000000 */
.L_x_117:
[----:B------:R-:W-:Y:S05]  /*74e0*/  BSYNC.RECONVERGENT B0 ;  /* 0x0000000000007941 */ /* 0x000fea0003800200 */
.L_x_116:
[----:B------:R-:W-:Y:S06]  /*74f0*/  BAR.SYNC.DEFER_BLOCKING 0x1, 0x80 ;  /* 0x0042000000007b1d */ /* 0x000fec0000010000 */
[----:B------:R-:W2:Y:S01]  /*7500*/  @P6 SYNCS.PHASECHK.TRANS64.TRYWAIT P0, [R103+URZ+0x40], R112 ;  /* 0x00004070670065a7 */ /* 0x000ea200080011ff */
[----:B------:R-:W-:Y:S01]  /*7510*/  BSSY B1, `(.L_x_118) ;  /* 0x0000020000017945 */ /* 0x000fe20003800000 */
[----:B--2---:R-:W-:Y:S03]  /*7520*/  @P6 SEL R71, RZ, 0x1, !P0 ;  /* 0x00000001ff476807 */ /* 0x004fe60004000000 */
[----:B------:R-:W-:Y:S05]  /*7530*/  @!P6 BRA `(.L_x_119) ;  /* 0x000000000074e947 */ /* 0x000fea0003800000 */
[----:B------:R-:W-:Y:S01]  /*7540*/  ISETP.NE.AND P1, PT, R100, RZ, PT ;  /* 0x000000ff6400720c */ /* 0x000fe20003f25270 */
[----:B------:R-:W2:Y:S01]  /*7550*/  S2R R0, SR_CgaCtaId ;  /* 0x0000000000007919 */ /* 0x000ea20000008800 */
[----:B------:R-:W-:Y:S01]  /*7560*/  ISETP.NE.AND P0, PT, R71, RZ, PT ;  /* 0x000000ff4700720c */ /* 0x000fe20003f05270 */
[----:B------:R-:W-:Y:S10]  /*7570*/  BSSY B0, `(.L_x_120) ;  /* 0x0000008000007945 */ /* 0x000ff40003800000 */
[----:B------:R-:W-:Y:S05]  /*7580*/  @P1 IMAD R2, R93, 0x1000, R84 ;  /* 0x000010005d021824 */ /* 0x000fea00078e0254 */
[----:B------:R-:W-:Y:S05]  /*7590*/  @P1 IADD3 R4, PT, PT, R2, UR43, RZ ;  /* 0x0000002b02041c10 */ /* 0x000fea000fffe0ff */
[----:B------:R-:W-:Y:S01]  /*75a0*/  @P1 IMAD.IADD R3, R4, 0x1, R101 ;  /* 0x0000000104031824 */ /* 0x000fe200078e0265 */
[----:B------:R-:W-:Y:S06]  /*75b0*/  @P0 BRA `(.L_x_121) ;  /* 0x00000000000c0947 */ /* 0x000fec0003800000 */
[----:B------:R-:W-:Y:S04]  /*75c0*/  SHF.L.U32 R4, R92, 0x1f, RZ ;  /* 0x0000001f5c047819 */ /* 0x000fe800000006ff */
[----:B------:R-:W3:Y:S02]  /*75d0*/  SYNCS.PHASECHK.TRANS64.TRYWAIT P0, [R103+URZ+0x40], R4 ;  /* 0x00004004670075a7 */ /* 0x000ee400080011ff */
[----:B---3--:R-:W-:Y:S05]  /*75e0*/  @!P0 BRA `(.L_x_122) ;  /* 0x0000003400388947 */ /* 0x008fea0003800000 */
.L_x_121:
[----:B------:R-:W-:Y:S05]  /*75f0*/  BSYNC B0 ;  /* 0x0000000000007941 */ /* 0x000fea0003800000 */
.L_x_120:
[----:B------:R-:W-:Y:S01]  /*7600*/  ISETP.NE.AND P0, PT, R100, RZ, PT ;  /* 0x000000ff6400720c */ /* 0x000fe20003f05270 */
[----:B---3--:R-:W-:Y:S02]  /*7610*/  VIADD R103, R103, 0x60 ;  /* 0x0000006067677836 */ /* 0x008fe40000000000 */
[----:B------:R-:W-:Y:S03]  /*7620*/  VIADD R93, R93, 0x1 ;  /* 0x000000015d5d7836 */ /* 0x000fe60000000000 */
[----:B--2---:R-:W-:Y:S07]  /*7630*/  PRMT R0, R0, 0x654, R103 ;  /* 0x0000065400007816 */ /* 0x004fee0000000067 */
[----:B------:R2:W3:Y:S04]  /*7640*/  @P0 LDS.128 R72, [R2+UR43+0x200] ;  /* 0x0002002b02480984 */ /* 0x0004e80008000c00 */
[----:B------:R2:W4:Y:S01]  /*7650*/  @P0 LDS.128 R76, [R3+0x200] ;  /* 0x00020000034c0984 */ /* 0x0005220000000c00 */
        /* <DEDUP_REMOVED lines=11> */
.L_x_119:
[----:B------:R-:W-:Y:S05]  /*7710*/  BSYNC B1 ;  /* 0x0000000000017941 */ /* 0x000fea0003800000 */
.L_x_118:
[----:B--2---:R-:W-:Y:S05]  /*7720*/  VIADD R0, R39, 0x20 ;  /* 0x0000002027007836 */ /* 0x004fea0000000000 */
[----:B------:R-:W-:Y:S04]  /*7730*/  SHF.R.U32.HI R0, RZ, 0x15, R0 ;  /* 0x00000015ff007819 */ /* 0x000fe80000011600 */
[----:B------:R-:W-:Y:S11]  /*7740*/  LOP3.LUT P0, RZ, R0, 0x3, R87, 0x48, !PT ;  /* 0x0000000300ff7812 */ /* 0x000ff60007804857 */
[----:B------:R-:W-:Y:S02]  /*7750*/  @!UPT UIADD3 URZ, UPT, UPT, URZ, URZ, URZ ;  /* 0x000000fffffff290 */ /* 0x000fe4000fffe0ff */
[----:B------:R-:W-:Y:S05]  /*7760*/  @!P0 BRA `(.L_x_123) ;  /* 0x0000000000408947 */ /* 0x000fea0003800000 */
[----:B------:R-:W2:Y:S01]  /*7770*/  LDCU.64 UR8, c[0x4][0x78] ;  /* 0x01000f00ff0877ac */ /* 0x000ea20008000a00 */
[----:B------:R-:W-:Y:S01]  /*7780*/  MOV R3, 0x0 ;  /* 0x0000000000037802 */ /* 0x000fe20000000f00 */
[----:B------:R-:W-:Y:S02]  /*7790*/  HFMA2 R12, -RZ, RZ, 0, 5.9604644775390625e-08 ;  /* 0x00000001ff0c7431 */ /* 0x000fe400000001ff */
[----:B------:R-:W-:Y:S02]  /*77a0*/  IMAD.MOV.U32 R8, RZ, RZ, 0x192 ;  /* 0x00000192ff087424 */ /* 0x000fe400078e00ff */
[----:B------:R-:W-:Y:S01]  /*77b0*/  IMAD.MOV.U32 R13, RZ, RZ, RZ ;  /* 0x000000ffff0d7224 */ /* 0x000fe200078e00ff */
[----:B------:R-:W5:Y:S01]  /*77c0*/  LDCU.64 UR6, c[0x4][0x80] ;  /* 0x01001000ff0677ac */ /* 0x000f620008000a00 */
[----:B------:R-:W1:Y:S01]  /*77d0*/  LDC.64 R2, c[0x4][R3] ;  /* 0x0100000003027b82 */ /* 0x000e620000000a00 */
[----:B------:R-:W3:Y:S01]  /*77e0*/  LDCU.64 UR4, c[0x4][0x18] ;  /* 0x01000300ff0477ac */ /* 0x000ee20008000a00 */
[----:B--2---:R-:W-:Y:S01]  /*77f0*/  MOV R5, UR9 ;  /* 0x0000000900057c02 */ /* 0x004fe20008000f00 */
[----:B------:R-:W-:Y:S01]  /*7800*/  IMAD.U32 R4, RZ, RZ, UR8 ;  /* 0x00000008ff047e24 */ /* 0x000fe2000f8e00ff */
[----:B-----5:R-:W-:Y:S01]  /*7810*/  MOV R7, UR7 ;  /* 0x0000000700077c02 */ /* 0x020fe20008000f00 */
[----:B------:R-:W-:Y:S01]  /*7820*/  IMAD.U32 R6, RZ, RZ, UR6 ;  /* 0x00000006ff067e24 */ /* 0x000fe2000f8e00ff */
[----:B---3--:R-:W-:Y:S01]  /*7830*/  MOV R11, UR5 ;  /* 0x00000005000b7c02 */ /* 0x008fe20008000f00 */
[----:B------:R-:W-:Y:S02]  /*7840*/  IMAD.U32 R10, RZ, RZ, UR4 ;  /* 0x00000004ff0a7e24 */ /* 0x000fe4000f8e00ff */
[----:B------:R-:W-:Y:S07]  /*7850*/  LEPC R20, `(.L_x_123) ;  /* 0x000000001014794e */ /* 0x000fee0000000000 */
[----:B-1--4-:R-:W-:Y:S05]  /*7860*/  CALL.ABS.NOINC R2 ;  /* 0x0000000002007343 */ /* 0x012fea0003c00000 */
.L_x_123:
[-C--:B---3--:R-:W-:Y:S01]  /*7870*/  F2FP.F16.E4M3.UNPACK_B R42, R72.reuse ;  /* 0x00000048ff2a723e */ /* 0x088fe200020006ff */
        /* <DEDUP_REMOVED lines=13> */
[----:B------:R-:W-:Y:S01]  /*7950*/  F2FP.F16.E4M3.UNPACK_B R54, R75 ;  /* 0x0000004bff36723e */ /* 0x000fe200020006ff */
[----:B------:R-:W2:Y:S01]  /*7960*/  LDTM.x32 R4, tmem[UR4+0x20] ;  /* 0x00002004000479ee */ /* 0x000ea200082c0000 */
[----:B------:R-:W-:Y:S01]  /*7970*/  HADD2.F32 R46, -RZ, R46.H1_H1 ;  /* 0x3000002eff2e7230 */ /* 0x000fe20000004100 */
[----:B----4-:R-:W-:Y:S01]  /*7980*/  F2FP.F16.E4M3.UNPACK_B R58, R76 ;  /* 0x0000004cff3a723e */ /* 0x010fe200020006ff */
[--C-:B------:R-:W-:Y:S01]  /*7990*/  HADD2.F32 R49, -RZ, R50.reuse.H0_H0 ;  /* 0x20000032ff317230 */ /* 0x100fe20000004100 */
[----:B------:R-:W-:Y:S01]  /*79a0*/  F2FP.F16.E4M3.UNPACK_B R62, R77 ;  /* 0x0000004dff3e723e */ /* 0x000fe200020006ff */
[----:B------:R-:W-:Y:S01]  /*79b0*/  HADD2.F32 R50, -RZ, R50.H1_H1 ;  /* 0x30000032ff327230 */ /* 0x000fe20000004100 */
[----:B------:R-:W-:Y:S01]  /*79c0*/  F2FP.F16.E4M3.UNPACK_B R66, R78 ;  /* 0x0000004eff42723e */ /* 0x000fe200020006ff */
[--C-:B------:R-:W-:Y:S01]  /*79d0*/  HADD2.F32 R53, -RZ, R54.reuse.H0_H0 ;  /* 0x20000036ff357230 */ /* 0x100fe20000004100 */
[----:B------:R-:W-:Y:S01]  /*79e0*/  F2FP.F16.E4M3.UNPACK_B R70, R79 ;  /* 0x0000004fff46723e */ /* 0x000fe200020006ff */
[----:B------:R-:W-:Y:S01]  /*79f0*/  HADD2.F32 R54, -RZ, R54.H1_H1 ;  /* 0x30000036ff367230 */ /* 0x000fe20000004100 */
[----:B------:R-:W-:Y:S01]  /*7a00*/  F2FP.F16.E4M3.UNPACK_B R56, R75.H1 ;  /* 0x0000004bff38723e */ /* 0x000fe200030006ff */
[--C-:B------:R-:W-:Y:S01]  /*7a10*/  HADD2.F32 R57, -RZ, R58.reuse.H0_H0 ;  /* 0x2000003aff397230 */ /* 0x100fe20000004100 */
[----:B------:R-:W-:Y:S01]  /*7a20*/  F2FP.F16.E4M3.UNPACK_B R60, R76.H1 ;  /* 0x0000004cff3c723e */ /* 0x000fe200030006ff */
[----:B------:R-:W-:Y:S01]  /*7a30*/  HADD2.F32 R58, -RZ, R58.H1_H1 ;  /* 0x3000003aff3a7230 */ /* 0x000fe20000004100 */
[----:B------:R-:W-:Y:S01]  /*7a40*/  F2FP.F16.E4M3.UNPACK_B R64, R77.H1 ;  /* 0x0000004dff40723e */ /* 0x000fe200030006ff */
[--C-:B------:R-:W-:Y:S01]  /*7a50*/  HADD2.F32 R61, -RZ, R62.reuse.H0_H0 ;  /* 0x2000003eff3d7230 */ /* 0x100fe20000004100 */
[----:B------:R-:W-:Y:S01]  /*7a60*/  F2FP.F16.E4M3.UNPACK_B R68, R78.H1 ;  /* 0x0000004eff44723e */ /* 0x000fe200030006ff */
[----:B------:R-:W-:Y:S01]  /*7a70*/  HADD2.F32 R62, -RZ, R62.H1_H1 ;  /* 0x3000003eff3e7230 */ /* 0x000fe20000004100 */
[----:B------:R-:W-:Y:S01]  /*7a80*/  ISETP.NE.AND P0, PT, R97, RZ, PT ;  /* 0x000000ff6100720c */ /* 0x000fe20003f05270 */
[--C-:B------:R-:W-:Y:S01]  /*7a90*/  HADD2.F32 R65, -RZ, R66.reuse.H0_H0 ;  /* 0x20000042ff417230 */ /* 0x100fe20000004100 */
[----:B------:R-:W-:Y:S01]  /*7aa0*/  ISETP.NE.AND P6, PT, R102, RZ, PT ;  /* 0x000000ff6600720c */ /* 0x000fe20003fc5270 */
[----:B------:R-:W-:Y:S02]  /*7ab0*/  HADD2.F32 R66, -RZ, R66.H1_H1 ;  /* 0x30000042ff427230 */ /* 0x000fe40000004100 */
[--C-:B------:R-:W-:Y:S02]  /*7ac0*/  HADD2.F32 R69, -RZ, R70.reuse.H0_H0 ;  /* 0x20000046ff457230 */ /* 0x100fe40000004100 */
[C---:B--2---:R-:W-:Y:S01]  /*7ad0*/  FMUL R0, R38.reuse, R4 ;  /* 0x0000000426007220 */ /* 0x044fe20000400000 */
        /* <DEDUP_REMOVED lines=20> */
[--C-:B------:R-:W-:Y:S02]  /*7c20*/  HADD2.F32 R47, -RZ, R48.reuse.H0_H0 ;  /* 0x20000030ff2f7230 */ /* 0x100fe40000004100 */
[C---:B------:R-:W-:Y:S01]  /*7c30*/  FMUL R6, R38.reuse, R10 ;  /* 0x0000000a26067220 */ /* 0x040fe20000400000 */
[C---:B------:R-:W-:Y:S01]  /*7c40*/  FFMA R3, R41.reuse, R42, R3 ;  /* 0x0000002a29037223 */ /* 0x040fe20000000003 */
[----:B------:R-:W-:Y:S02]  /*7c50*/  HADD2.F32 R48, -RZ, R48.H1_H1 ;  /* 0x30000030ff307230 */ /* 0x000fe40000004100 */
[C---:B------:R-:W-:Y:S01]  /*7c60*/  FFMA R7, R41.reuse, R44, R7 ;  /* 0x0000002c29077223 */ /* 0x040fe20000000007 */
[C---:B------:R-:W-:Y:S01]  /*7c70*/  FFMA R4, R41.reuse, R45, R4 ;  /* 0x0000002d29047223 */ /* 0x040fe20000000004 */
[C---:B------:R-:W-:Y:S01]  /*7c80*/  FFMA R5, R41.reuse, R46, R5 ;  /* 0x0000002e29057223 */ /* 0x040fe20000000005 */
[----:B------:R-:W-:Y:S01]  /*7c90*/  FFMA R6, R41, R47, R6 ;  /* 0x0000002f29067223 */ /* 0x000fe20000000006 */
[----:B------:R-:W-:Y:S01]  /*7ca0*/  FMUL R11, R38, R11 ;  /* 0x0000000b260b7220 */ /* 0x000fe20000400000 */
[----:B------:R-:W-:Y:S01]  /*7cb0*/  F2FP.F16.E4M3.UNPACK_B R40, R79.H1 ;  /* 0x0000004fff28723e */ /* 0x000fe200030006ff */
[--C-:B------:R-:W-:Y:S01]  /*7cc0*/  HADD2.F32 R51, -RZ, R52.reuse.H0_H0 ;  /* 0x20000034ff337230 */ /* 0x100fe20000004100 */
[----:B------:R-:W-:Y:S01]  /*7cd0*/  F2FP.SATFINITE.E4M3.F32.PACK_AB_MERGE_C R103, R7, R3, RZ ;  /* 0x000000030767723e */ /* 0x000fe200048070ff */
[C---:B------:R-:W-:Y:S01]  /*7ce0*/  FFMA R11, R41.reuse, R48, R11 ;  /* 0x00000030290b7223 */ /* 0x040fe2000000000b */
[C---:B------:R-:W-:Y:S01]  /*7cf0*/  FFMA R8, R41.reuse, R49, R8 ;  /* 0x0000003129087223 */ /* 0x040fe20000000008 */
[----:B------:R-:W-:Y:S01]  /*7d00*/  FFMA R9, R41, R50, R9 ;  /* 0x0000003229097223 */ /* 0x000fe20000000009 */
[----:B-1----:R-:W-:Y:S01]  /*7d10*/  F2FP.SATFINITE.E4M3.F32.PACK_AB_MERGE_C R104, R2, R0, R103 ;  /* 0x000000000268723e */ /* 0x002fe20004807067 */
[----:B------:R-:W-:Y:S01]  /*7d20*/  HADD2.F32 R52, -RZ, R52.H1_H1 ;  /* 0x30000034ff347230 */ /* 0x000fe20000004100 */
[----:B------:R-:W-:Y:S01]  /*7d30*/  F2FP.SATFINITE.E4M3.F32.PACK_AB_MERGE_C R105, R11, R6, RZ ;  /* 0x000000060b69723e */ /* 0x000fe200048070ff */
[C---:B------:R-:W-:Y:S01]  /*7d40*/  FMUL R10, R38.reuse, R14 ;  /* 0x0000000e260a7220 */ /* 0x040fe20000400000 */
[C---:B------:R-:W-:Y:S01]  /*7d50*/  FMUL R15, R38.reuse, R15 ;  /* 0x0000000f260f7220 */ /* 0x040fe20000400000 */
[--C-:B------:R-:W-:Y:S01]  /*7d60*/  HADD2.F32 R55, -RZ, R56.reuse.H0_H0 ;  /* 0x20000038ff377230 */ /* 0x100fe20000004100 */
[----:B------:R-:W-:Y:S01]  /*7d70*/  F2FP.SATFINITE.E4M3.F32.PACK_AB_MERGE_C R105, R5, R4, R105 ;  /* 0x000000040569723e */ /* 0x000fe20004807069 */
[C---:B------:R-:W-:Y:S01]  /*7d80*/  FFMA R10, R41.reuse, R51, R10 ;  /* 0x00000033290a7223 */ /* 0x040fe2000000000a */
[C---:B------:R-:W-:Y:S01]  /*7d90*/  FFMA R15, R41.reuse, R52, R15 ;  /* 0x00000034290f7223 */ /* 0x040fe2000000000f */
[C---:B------:R-:W-:Y:S01]  /*7da0*/  FFMA R12, R41.reuse, R53, R12 ;  /* 0x00000035290c7223 */ /* 0x040fe2000000000c */
[C---:B------:R-:W-:Y:S01]  /*7db0*/  FFMA R13, R41.reuse, R54, R13 ;  /* 0x00000036290d7223 */ /* 0x040fe2000000000d */
[----:B------:R-:W-:Y:S02]  /*7dc0*/  HADD2.F32 R56, -RZ, R56.H1_H1 ;  /* 0x30000038ff387230 */ /* 0x000fe40000004100 */
[C---:B------:R-:W-:Y:S01]  /*7dd0*/  FMUL R14, R38.reuse, R18 ;  /* 0x00000012260e7220 */ /* 0x040fe20000400000 */
[C---:B------:R-:W-:Y:S01]  /*7de0*/  FMUL R19, R38.reuse, R19 ;  /* 0x0000001326137220 */ /* 0x040fe20000400000 */
[--C-:B------:R-:W-:Y:S02]  /*7df0*/  HADD2.F32 R59, -RZ, R60.reuse.H0_H0 ;  /* 0x2000003cff3b7230 */ /* 0x100fe40000004100 */
[C---:B------:R-:W-:Y:S01]  /*7e00*/  FMUL R18, R38.reuse, R22 ;  /* 0x0000001626127220 */ /* 0x040fe20000400000 */
[C---:B------:R-:W-:Y:S01]  /*7e10*/  FFMA R14, R41.reuse, R55, R14 ;  /* 0x00000037290e7223 */ /* 0x040fe2000000000e */
[----:B------:R-:W-:Y:S02]  /*7e20*/  HADD2.F32 R60, -RZ, R60.H1_H1 ;  /* 0x3000003cff3c7230 */ /* 0x000fe40000004100 */
        /* <DEDUP_REMOVED lines=27> */
[----:B------:R-:W-:Y:S01]  /*7fe0*/  FFMA R28, R41, R69, R28 ;  /* 0x00000045291c7223 */ /* 0x000fe2000000001c */
[----:B------:R-:W-:Y:S01]  /*7ff0*/  F2FP.SATFINITE.E4M3.F32.PACK_AB_MERGE_C R107, R19, R14, RZ ;  /* 0x0000000e136b723e */ /* 0x000fe200048070ff */
        /* <DEDUP_REMOVED lines=25> */
[----:B------:R-:W-:Y:S02]  /*8190*/  UIADD3 UR4, UP0, UPT, UR62, 0x680, URZ ;  /* 0x000006803e047890 */ /* 0x000fe4000ff1e0ff */
[----:B------:R-:W-:Y:S02]  /*81a0*/  UIADD3 UR13, UPT, UPT, UR49, 0x20, URZ ;  /* 0x00000020310d7890 */ /* 0x000fe4000fffe0ff */
[----:B------:R-:W-:Y:S02]  /*81b0*/  UIADD3 UR12, UPT, UPT, UR43, 0x5200, URZ ;  /* 0x000052002b0c7890 */ /* 0x000fe4000fffe0ff */
[----:B------:R-:W-:Y:S01]  /*81c0*/  UIADD3.X UR5, UPT, UPT, URZ, UR63, URZ, UP0, !UPT ;  /* 0x0000003fff057290 */ /* 0x000fe200087fe4ff */
[----:B------:R-:W-:Y:S01]  /*81d0*/  UMOV UR14, UR50 ;  /* 0x00000032000e7c82 */ /* 0x000fe20008000000 */
[----:B------:R-:W-:Y:S01]  /*81e0*/  UMOV UR15, UR36 ;  /* 0x00000024000f7c82 */ /* 0x000fe20008000000 */
[----:B------:R-:W-:Y:S02]  /*81f0*/  UIADD3 UR9, UPT, UPT, UR49, 0xa0, URZ ;  /* 0x000000a031097890 */ /* 0x000fe4000fffe0ff */
[----:B------:R-:W-:Y:S01]  /*8200*/  UIADD3 UR8, UPT, UPT, UR43, 0x5a00, URZ ;  /* 0x00005a002b087890 */ /* 0x000fe2000fffe0ff */
[----:B------:R-:W-:Y:S03]  /*8210*/  UMOV UR10, UR50 ;  /* 0x00000032000a7c82 */ /* 0x000fe60008000000 */
[----:B------:R2:W-:Y:S01]  /*8220*/  UTMASTG.3D [UR12], [UR4] ;  /* 0x0000000c040073b5 */ /* 0x0005e20008010000 */
[----:B------:R-:W-:Y:S04]  /*8230*/  UMOV UR11, UR36 ;  /* 0x00000024000b7c82 */ /* 0x000fe80008000000 */
[----:B------:R2:W-:Y:S01]  /*8240*/  UTMASTG.3D [UR8], [UR4] ;  /* 0x00000008040073b5 */ /* 0x0005e20008010000 */
[----:B------:R0:W-:Y:S01]  /*8250*/  UTMACMDFLUSH ;  /* 0x00000000000079b7 */ /* 0x0001e20000000000 */
[----:B--2---:R-:W-:Y:S04]  /*8260*/  DEPBAR.LE SB0, 0x1 ;  /* 0x000080400000791a */ /* 0x004fe80000000000 */
.L_x_125:
[----:B------:R-:W-:Y:S05]  /*8270*/  BSYNC.RECONVERGENT B0 ;  /* 0x0000000000007941 */ /* 0x000fea0003800200 */
.L_x_124:
        /* <DEDUP_REMOVED lines=16> */
.L_x_129:
[----:B------:R-:W-:Y:S05]  /*8380*/  BSYNC B0 ;  /* 0x0000000000007941 */ /* 0x000fea0003800000 */
.L_x_128:
        /* <DEDUP_REMOVED lines=17> */
.L_x_127:
[----:B------:R-:W-:Y:S05]  /*84a0*/  BSYNC B1 ;  /* 0x0000000000017941 */ /* 0x000fea0003800000 */
.L_x_126:
        /* <DEDUP_REMOVED lines=21> */
.L_x_131:
        /* <DEDUP_REMOVED lines=17> */
[----:B------:R-:W-:Y:S01]  /*8710*/  ISETP.NE.AND P6, PT, R102, RZ, PT ;  /* 0x000000ff6600720c */ /* 0x000fe20003fc5270 */
[--C-:B------:R-:W-:Y:S01]  /*8720*/  HADD2.F32 R49, -RZ, R50.reuse.H0_H0 ;  /* 0x20000032ff317230 */ /* 0x100fe20000004100 */
[----:B----4-:R-:W-:Y:S01]  /*8730*/  F2FP.F16.E4M3.UNPACK_B R58, R76 ;  /* 0x0000004cff3a723e */ /* 0x010fe200020006ff */
[----:B------:R-:W-:Y:S01]  /*8740*/  HADD2.F32 R50, -RZ, R50.H1_H1 ;  /* 0x30000032ff327230 */ /* 0x000fe20000004100 */
[----:B------:R-:W-:Y:S01]  /*8750*/  F2FP.F16.E4M3.UNPACK_B R62, R77 ;  /* 0x0000004dff3e723e */ /* 0x000fe200020006ff */
[--C-:B------:R-:W-:Y:S01]  /*8760*/  HADD2.F32 R53, -RZ, R54.reuse.H0_H0 ;  /* 0x20000036ff357230 */ /* 0x100fe20000004100 */
[----:B------:R-:W-:Y:S01]  /*8770*/  F2FP.F16.E4M3.UNPACK_B R66, R78 ;  /* 0x0000004eff42723e */ /* 0x000fe200020006ff */
[----:B------:R-:W-:Y:S01]  /*8780*/  HADD2.F32 R54, -RZ, R54.H1_H1 ;  /* 0x30000036ff367230 */ /* 0x000fe20000004100 */
[----:B------:R-:W-:Y:S01]  /*8790*/  F2FP.F16.E4M3.UNPACK_B R70, R79 ;  /* 0x0000004fff46723e */ /* 0x000fe200020006ff */
[--C-:B------:R-:W-:Y:S01]  /*87a0*/  HADD2.F32 R57, -RZ, R58.reuse.H0_H0 ;  /* 0x2000003aff397230 */ /* 0x100fe20000004100 */
[----:B------:R-:W-:Y:S01]  /*87b0*/  F2FP.F16.E4M3.UNPACK_B R56, R75.H1 ;  /* 0x0000004bff38723e */ /* 0x000fe200030006ff */
[----:B------:R-:W-:Y:S01]  /*87c0*/  HADD2.F32 R58, -RZ, R58.H1_H1 ;  /* 0x3000003aff3a7230 */ /* 0x000fe20000004100 */
[----:B------:R-:W-:Y:S01]  /*87d0*/  F2FP.F16.E4M3.UNPACK_B R60, R76.H1 ;  /* 0x0000004cff3c723e */ /* 0x000fe200030006ff */
[--C-:B------:R-:W-:Y:S01]  /*87e0*/  HADD2.F32 R61, -RZ, R62.reuse.H0_H0 ;  /* 0x2000003eff3d7230 */ /* 0x100fe20000004100 */
[----:B------:R-:W-:Y:S01]  /*87f0*/  F2FP.F16.E4M3.UNPACK_B R64, R77.H1 ;  /* 0x0000004dff40723e */ /* 0x000fe200030006ff */
[----:B------:R-:W-:Y:S01]  /*8800*/  HADD2.F32 R62, -RZ, R62.H1_H1 ;  /* 0x3000003eff3e7230 */ /* 0x000fe20000004100 */
[----:B------:R-:W-:Y:S01]  /*8810*/  F2FP.F16.E4M3.UNPACK_B R68, R78.H1 ;  /* 0x0000004eff44723e */ /* 0x000fe200030006ff */
        /* <DEDUP_REMOVED lines=112> */
[----:B------:R-:W-:Y:S02]  /*8f20*/  UIADD3 UR4, UPT, UPT, UR43, 0x4200, URZ ;  /* 0x000042002b047890 */ /* 0x000fe4000fffe0ff */
[----:B------:R-:W-:Y:S01]  /*8f30*/  UIADD3 UR9, UPT, UPT, UR49, 0x40, URZ ;  /* 0x0000004031097890 */ /* 0x000fe2000fffe0ff */
[----:B------:R-:W-:Y:S01]  /*8f40*/  UMOV UR10, UR50 ;  /* 0x00000032000a7c82 */ /* 0x000fe20008000000 */
[----:B------:R-:W-:Y:S02]  /*8f50*/  UMOV UR11, UR36 ;  /* 0x00000024000b7c82 */ /* 0x000fe40008000000 */
[----:B------:R-:W-:Y:S01]  /*8f60*/  MOV R96, UR4 ;  /* 0x0000000400607c02 */ /* 0x000fe20008000f00 */
[----:B------:R-:W-:Y:S02]  /*8f70*/  UIADD3 UR4, UP0, UPT, UR62, 0x680, URZ ;  /* 0x000006803e047890 */ /* 0x000fe4000ff1e0ff */
[----:B------:R-:W-:Y:S01]  /*8f80*/  UIADD3 UR13, UPT, UPT, UR49, 0xc0, URZ ;  /* 0x000000c0310d7890 */ /* 0x000fe2000fffe0ff */
[----:B------:R-:W-:Y:S01]  /*8f90*/  R2UR UR8, R96 ;  /* 0x00000000600872ca */ /* 0x000fe200000e0000 */
[----:B------:R-:W-:Y:S02]  /*8fa0*/  UIADD3.X UR5, UPT, UPT, URZ, UR63, URZ, UP0, !UPT ;  /* 0x0000003fff057290 */ /* 0x000fe400087fe4ff */
[----:B------:R-:W-:Y:S01]  /*8fb0*/  UIADD3 UR12, UPT, UPT, UR43, 0x4a00, URZ ;  /* 0x00004a002b0c7890 */ /* 0x000fe2000fffe0ff */
[----:B------:R-:W-:Y:S01]  /*8fc0*/  UMOV UR14, UR50 ;  /* 0x00000032000e7c82 */ /* 0x000fe20008000000 */
[----:B------:R-:W-:Y:S08]  /*8fd0*/  UMOV UR15, UR36 ;  /* 0x00000024000f7c82 */ /* 0x000ff00008000000 */
[----:B------:R2:W-:Y:S01]  /*8fe0*/  UTMASTG.3D [UR8], [UR4] ;  /* 0x00000008040073b5 */ /* 0x0005e20008010000 */
[----:B------:R2:W-:Y:S01]  /*8ff0*/  UTMASTG.3D [UR12], [UR4] ;  /* 0x0000000c040073b5 */ /* 0x0005e20008010000 */
[----:B------:R0:W-:Y:S01]  /*9000*/  UTMACMDFLUSH ;  /* 0x00000000000079b7 */ /* 0x0001e20000000000 */
[----:B--2---:R-:W-:Y:S04]  /*9010*/  DEPBAR.LE SB0, 0x1 ;  /* 0x000080400000791a */ /* 0x004fe80000000000 */
.L_x_133:
[----:B------:R-:W-:Y:S05]  /*9020*/  BSYNC.RECONVERGENT B0 ;  /* 0x0000000000007941 */ /* 0x000fea0003800200 */
.L_x_132:
        /* <DEDUP_REMOVED lines=16> */
.L_x_137:
[----:B------:R-:W-:Y:S05]  /*9130*/  BSYNC B0 ;  /* 0x0000000000007941 */ /* 0x000fea0003800000 */
.L_x_136:
        /* <DEDUP_REMOVED lines=17> */
.L_x_135:
[----:B------:R-:W-:Y:S05]  /*9250*/  BSYNC B1 ;  /* 0x0000000000017941 */ /* 0x000fea0003800000 */
.L_x_134:
        /* <DEDUP_REMOVED lines=21> */
.L_x_139:
[----:B------:R-:W-:Y:S01]  /*93b0*/  ISETP.NE.AND P0, PT, R97, RZ, PT ;  /* 0x000000ff6100720c */ /* 0x000fe20003f05270 */
[----:B------:R-:W-:Y:S05]  /*93c0*/  WARPSYNC.ALL ;  /* 0x0000000000007948 */ /* 0x000fea0003800000 */
[----:B------:R-:W-:Y:S01]  /*93d0*/  R2UR UR4, R39 ;  /* 0x00000000270472ca */ /* 0x000fe200000e0000 */
[----:B------:R-:W-:Y:S01]  /*93e0*/  BSSY.RECONVERGENT B0, `(.L_x_140) ;  /* 0x000009f000007945 */ /* 0x000fe20003800200 */
[-C--:B---3--:R-:W-:Y:S02]  /*93f0*/  F2FP.F16.E4M3.UNPACK_B R42, R72.reuse ;  /* 0x00000048ff2a723e */ /* 0x088fe400020006ff */
[----:B------:R-:W-:Y:S02]  /*9400*/  F2FP.F16.E4M3.UNPACK_B R72, R72.H1 ;  /* 0x00000048ff48723e */ /* 0x000fe400030006ff */
[-C--:B------:R-:W-:Y:S01]  /*9410*/  F2FP.F16.E4M3.UNPACK_B R46, R73.reuse ;  /* 0x00000049ff2e723e */ /* 0x080fe200020006ff */
[--C-:B------:R-:W-:Y:S01]  /*9420*/  HADD2.F32 R40, -RZ, R42.reuse.H0_H0 ;  /* 0x2000002aff287230 */ /* 0x100fe20000004100 */
[----:B------:R-:W-:Y:S01]  /*9430*/  F2FP.F16.E4M3.UNPACK_B R73, R73.H1 ;  /* 0x00000049ff49723e */ /* 0x000fe200030006ff */
[----:B------:R-:W-:Y:S01]  /*9440*/  HADD2.F32 R42, -RZ, R42.H1_H1 ;  /* 0x3000002aff2a7230 */ /* 0x000fe20000004100 */
[-C--:B------:R-:W-:Y:S01]  /*9450*/  F2FP.F16.E4M3.UNPACK_B R50, R74.reuse ;  /* 0x0000004aff32723e */ /* 0x080fe200020006ff */
[----:B------:R-:W-:Y:S01]  /*9460*/  HADD2.F32 R43, -RZ, R72.H0_H0 ;  /* 0x20000048ff2b7230 */ /* 0x000fe20000004100 */
[----:B------:R-:W-:Y:S01]  /*9470*/  F2FP.F16.E4M3.UNPACK_B R74, R74.H1 ;  /* 0x0000004aff4a723e */ /* 0x000fe200030006ff */
[----:B------:R-:W2:Y:S01]  /*9480*/  LDTM.x32 R4, tmem[UR4+0x60] ;  /* 0x00006004000479ee */ /* 0x000ea200082c0000 */
[----:B------:R-:W-:Y:S01]  /*9490*/  NOP ;  /* 0x0000000000007918 */ /* 0x000fe20000000000 */
[----:B------:R-:W-:Y:S01]  /*94a0*/  IADD3 R90, PT, PT, R90, 0xd0, RZ ;  /* 0x000000d05a5a7810 */ /* 0x000fe20007ffe0ff */
[--C-:B------:R-:W-:Y:S01]  /*94b0*/  HADD2.F32 R45, -RZ, R46.reuse.H0_H0 ;  /* 0x2000002eff2d7230 */ /* 0x100fe20000004100 */
[----:B------:R-:W-:Y:S01]  /*94c0*/  F2FP.F16.E4M3.UNPACK_B R54, R75 ;  /* 0x0000004bff36723e */ /* 0x000fe200020006ff */
[----:B------:R-:W-:Y:S01]  /*94d0*/  HADD2.F32 R46, -RZ, R46.H1_H1 ;  /* 0x3000002eff2e7230 */ /* 0x000fe20000004100 */
[----:B------:R-:W-:Y:S01]  /*94e0*/  LOP3.LUT R90, R90, 0xfefffff8, RZ, 0xc0, !PT ;  /* 0xfefffff85a5a7812 */ /* 0x000fe200078ec0ff */
[--C-:B------:R-:W-:Y:S01]  /*94f0*/  HADD2.F32 R49, -RZ, R50.reuse.H0_H0 ;  /* 0x20000032ff317230 */ /* 0x100fe20000004100 */
[----:B----4-:R-:W-:Y:S01]  /*9500*/  F2FP.F16.E4M3.UNPACK_B R58, R76 ;  /* 0x0000004cff3a723e */ /* 0x010fe200020006ff */
[----:B------:R-:W-:Y:S01]  /*9510*/  HADD2.F32 R50, -RZ, R50.H1_H1 ;  /* 0x30000032ff327230 */ /* 0x000fe20000004100 */
[----:B--2---:R2:W-:Y:S01]  /*9520*/  SYNCS.ARRIVE.TRANS64.RED.A1T0 RZ, [R90+URZ], RZ ;  /* 0x000000ff5aff79a7 */ /* 0x0045e200081004ff */
[--C-:B------:R-:W-:Y:S01]  /*9530*/  HADD2.F32 R53, -RZ, R54.reuse.H0_H0 ;  /* 0x20000036ff357230 */ /* 0x100fe20000004100 */
[-C--:B------:R-:W-:Y:S01]  /*9540*/  F2FP.F16.E4M3.UNPACK_B R62, R77.reuse ;  /* 0x0000004dff3e723e */ /* 0x080fe200020006ff */
[----:B------:R-:W-:Y:S01]  /*9550*/  HADD2.F32 R54, -RZ, R54.H1_H1 ;  /* 0x30000036ff367230 */ /* 0x000fe20000004100 */
[----:B------:R-:W-:Y:S01]  /*9560*/  F2FP.F16.E4M3.UNPACK_B R77, R77.H1 ;  /* 0x0000004dff4d723e */ /* 0x000fe200030006ff */
        /* <DEDUP_REMOVED lines=8> */
[----:B------:R-:W-:Y:S02]  /*95f0*/  HADD2.F32 R64, -RZ, R77.H1_H1 ;  /* 0x3000004dff407230 */ /* 0x000fe40000004100 */
[C---:B------:R-:W-:Y:S01]  /*9600*/  FMUL R4, R38.reuse, R4 ;  /* 0x0000000426047220 */ /* 0x040fe20000400000 */
        /* <DEDUP_REMOVED lines=13> */
[--C-:B------:R-:W-:Y:S02]  /*96e0*/  HADD2.F32 R65, -RZ, R66.reuse.H0_H0 ;  /* 0x20000042ff417230 */ /* 0x100fe40000004100 */
[C---:B------:R-:W-:Y:S01]  /*96f0*/  FMUL R24, R38.reuse, R28 ;  /* 0x0000001c26187220 */ /* 0x040fe20000400000 */
[----:B------:R-:W-:Y:S02]  /*9700*/  HADD2.F32 R66, -RZ, R66.H1_H1 ;  /* 0x30000042ff427230 */ /* 0x000fe40000004100 */
[C---:B------:R-:W-:Y:S01]  /*9710*/  FMUL R25, R38.reuse, R29 ;  /* 0x0000001d26197220 */ /* 0x040fe20000400000 */
[--C-:B------:R-:W-:Y:S02]  /*9720*/  HADD2.F32 R69, -RZ, R70.reuse.H0_H0 ;  /* 0x20000046ff457230 */ /* 0x100fe40000004100 */
[C---:B------:R-:W-:Y:S01]  /*9730*/  FMUL R28, R38.reuse, R32 ;  /* 0x00000020261c7220 */ /* 0x040fe20000400000 */
[----:B------:R-:W-:Y:S02]  /*9740*/  HADD2.F32 R70, -RZ, R70.H1_H1 ;  /* 0x30000046ff467230 */ /* 0x000fe40000004100 */
[C---:B------:R-:W-:Y:S01]  /*9750*/  FMUL R29, R38.reuse, R33 ;  /* 0x00000021261d7220 */ /* 0x040fe20000400000 */
        /* <DEDUP_REMOVED lines=11> */
[C---:B------:R-:W-:Y:S01]  /*9810*/  FMUL R11, R38.reuse, R11 ;  /* 0x0000000b260b7220 */ /* 0x040fe20000400000 */
[----:B------:R-:W-:Y:S01]  /*9820*/  F2FP.F16.E4M3.UNPACK_B R78, R78.H1 ;  /* 0x0000004eff4e723e */ /* 0x000fe200030006ff */
[--C-:B------:R-:W-:Y:S01]  /*9830*/  HADD2.F32 R51, -RZ, R74.reuse.H0_H0 ;  /* 0x2000004aff337230 */ /* 0x100fe20000004100 */
[----:B------:R-:W-:Y:S01]  /*9840*/  F2FP.SATFINITE.E4M3.F32.PACK_AB_MERGE_C R100, R7, R6, RZ ;  /* 0x000000060764723e */ /* 0x000fe200048070ff */
[C---:B------:R-:W-:Y:S01]  /*9850*/  FFMA R11, R41.reuse, R48, R11 ;  /* 0x00000030290b7223 */ /* 0x040fe2000000000b */
[C---:B------:R-:W-:Y:S01]  /*9860*/  FFMA R12, R41.reuse, R49, R12 ;  /* 0x00000031290c7223 */ /* 0x040fe2000000000c */
[----:B------:R-:W-:Y:S01]  /*9870*/  FFMA R13, R41, R50, R13 ;  /* 0x00000032290d7223 */ /* 0x000fe2000000000d */
[----:B------:R-:W-:Y:S01]  /*9880*/  F2FP.SATFINITE.E4M3.F32.PACK_AB_MERGE_C R100, R5, R4, R100 ;  /* 0x000000040564723e */ /* 0x000fe20004807064 */
        /* <DEDUP_REMOVED lines=21> */
[----:B------:R-:W-:Y:S02]  /*99e0*/  HADD2.F32 R62, -RZ, R77.H0_H0 ;  /* 0x2000004dff3e7230 */ /* 0x000fe40000004100 */
[C---:B------:R-:W-:Y:S01]  /*99f0*/  FFMA R22, R41.reuse, R59, R22 ;  /* 0x0000003b29167223 */ /* 0x040fe20000000016 */
[C---:B------:R-:W-:Y:S01]  /*9a00*/  FMUL R3, R38.reuse, R26 ;  /* 0x0000001a26037220 */ /* 0x040fe20000400000 */
[C---:B------:R-:W-:Y:S01]  /*9a10*/  FFMA R23, R41.reuse, R60, R23 ;  /* 0x0000003c29177223 */ /* 0x040fe20000000017 */
[C---:B------:R-:W-:Y:S01]  /*9a20*/  FMUL R27, R38.reuse, R27 ;  /* 0x0000001b261b7220 */ /* 0x040fe20000400000 */
[C---:B------:R-:W-:Y:S01]  /*9a30*/  FFMA R0, R41.reuse, R61, R0 ;  /* 0x0000003d29007223 */ /* 0x040fe20000000000 */
[----:B------:R-:W-:Y:S01]  /*9a40*/  F2FP.F16.E4M3.UNPACK_B R79, R79.H1 ;  /* 0x0000004fff4f723e */ /* 0x000fe200030006ff */
        /* <DEDUP_REMOVED lines=23> */
[----:B-1----:R-:W-:Y:S02]  /*9bc0*/  F2FP.SATFINITE.E4M3.F32.PACK_AB_MERGE_C R104, R23, R22, RZ ;  /* 0x000000161768723e */ /* 0x002fe400048070ff */
        /* <DEDUP_REMOVED lines=8> */
[----:B------:R-:W-:Y:S03]  /*9c50*/  IADD3 R36, PT, PT, R36, 0x1, RZ ;  /* 0x0000000124247810 */ /* 0x000fe60007ffe0ff */
[----:B------:R2:W-:Y:S01]  /*9c60*/  STS.128 [R99+0x5200], R104 ;  /* 0x0052006863007388 */ /* 0x0005e20000000c00 */
[----:B------:R-:W-:Y:S01]  /*9c70*/  @!PT LDS RZ, [RZ] ;  /* 0x00000000fffff984 */ /* 0x000fe20000000800 */
[----:B------:R-:W-:Y:S01]  /*9c80*/  @!PT LDS RZ, [RZ] ;  /* 0x00000000fffff984 */ /* 0x000fe20000000800 */
[----:B------:R-:W-:Y:S01]  /*9c90*/  @!PT LDS RZ, [RZ] ;  /* 0x00000000fffff984 */ /* 0x000fe20000000800 */
[----:B------:R-:W-:Y:S01]  /*9ca0*/  @!PT LDS RZ, [RZ] ;  /* 0x00000000fffff984 */ /* 0x000fe20000000800 */
[----:B------:R1:W-:Y:S07]  /*9cb0*/  MEMBAR.ALL.CTA ;  /* 0x0000000000007992 */ /* 0x0003ee0000008000 */
[----:B-1----:R-:W1:Y:S02]  /*9cc0*/  FENCE.VIEW.ASYNC.S ;  /* 0x00000000000073c6 */ /* 0x002e640000000000 */
[----:B-1----:R-:W-:Y:S06]  /*9cd0*/  BAR.SYNC.DEFER_BLOCKING 0x1, 0x80 ;  /* 0x0042000000007b1d */ /* 0x002fec0000010000 */
        /* <DEDUP_REMOVED lines=14> */
[----:B-1----:R-:W-:Y:S04]  /*9dc0*/  DEPBAR.LE SB0, 0x1 ;  /* 0x000080400000791a */ /* 0x002fe80000000000 */
.L_x_141:
[----:B------:R-:W-:Y:S05]  /*9dd0*/  BSYNC.RECONVERGENT B0 ;  /* 0x0000000000007941 */ /* 0x000fea0003800200 */
.L_x_140:
[----:B------:R-:W-:Y:S01]  /*9de0*/  R2UR UR4, R88 ;  /* 0x00000000580472ca */ /* 0x000fe200000e0000 */
[----:B------:R-:W-:Y:S01]  /*9df0*/  BAR.SYNC.DEFER_BLOCKING 0x1, 0x80 ;  /* 0x0042000000007b1d */ /* 0x000fe20000010000 */
[----:B------:R-:W-:Y:S01]  /*9e00*/  ISETP.NE.AND P0, PT, R91, 0x2, PT ;  /* 0x000000025b00780c */ /* 0x000fe20003f05270 */
[----:B------:R-:W-:Y:S01]  /*9e10*/  UISETP.NE.AND UP0, UPT, UR44, URZ, UPT ;  /* 0x000000ff2c00728c */ /* 0x000fe2000bf05270 */
[----:B------:R-:W-:Y:S01]  /*9e20*/  ISETP.NE.AND P1, PT, R36, 0x4, PT ;  /* 0x000000042400780c */ /* 0x000fe20003f25270 */
[----:B------:R-:W-:Y:S01]  /*9e30*/  UIADD3 UR32, UPT, UPT, UR37, UR59, URZ ;  /* 0x0000003b25207290 */ /* 0x000fe2000fffe0ff */
[----:B------:R-:W-:Y:S02]  /*9e40*/  SEL R3, RZ, 0x1, P0 ;  /* 0x00000001ff037807 */ /* 0x000fe40000000000 */
[----:B------:R-:W-:Y:S02]  /*9e50*/  SEL R0, RZ, 0x1, P1 ;  /* 0x00000001ff007807 */ /* 0x000fe40000800000 */
[----:B------:R-:W-:Y:S02]  /*9e60*/  LOP3.LUT R94, R94, R3, RZ, 0x3c, !PT ;  /* 0x000000035e5e7212 */ /* 0x000fe400078e3cff */
[----:B------:R-:W-:Y:S01]  /*9e70*/  LOP3.LUT R95, R95, R0, RZ, 0x3c, !PT ;  /* 0x000000005f5f7212 */ /* 0x000fe200078e3cff */
[----:B------:R-:W-:Y:S01]  /*9e80*/  UIADD3 UR20, UPT, UPT, UR38, UR4, URZ ;  /* 0x0000000426147290 */ /* 0x000fe2000fffe0ff */
[----:B------:R-:W-:Y:S02]  /*9e90*/  SEL R91, R91, RZ, P0 ;  /* 0x000000ff5b5b7207 */ /* 0x000fe40000000000 */
[----:B------:R-:W-:Y:S01]  /*9ea0*/  SEL R36, R36, RZ, P1 ;  /* 0x000000ff24247207 */ /* 0x000fe20000800000 */
[----:B------:R-:W-:Y:S01]  /*9eb0*/  UMOV UR36, UR58 ;  /* 0x0000003a00247c82 */ /* 0x000fe20008000000 */
[----:B------:R-:W-:Y:S07]  /*9ec0*/  BRA.U UP0, `(.L_x_142) ;  /* 0xffffffb900ac7547 */ /* 0x000fee000b83ffff */
[----:B------:R-:W-:Y:S05]  /*9ed0*/  EXIT ;  /* 0x000000000000794d */ /* 0x000fea0003800000 */
.L_x_24:
[----:B-1----:R1:W2:Y:S02]  /*9ee0*/  SYNCS.PHASECHK.TRANS64.TRYWAIT P0, [R0+URZ+0x100], R3 ;  /* 0x00010003000075a7 */ /* 0x0022a400080011ff */
[----:B--2---:R-:W-:Y:S05]  /*9ef0*/  @!P0 NANOSLEEP.SYNCS 0x989680 ;  /* 0x009896800000895d */ /* 0x004fea0003900000 */
[----:B------:R-:W2:Y:S02]  /*9f00*/  @!P0 SYNCS.PHASECHK.TRANS64 P0, [R0+URZ+0x100], R3 ;  /* 0x00010003000085a7 */ /* 0x000ea400080010ff */
[----:B--2---:R-:W-:Y:S05]  /*9f10*/  @!P0 BRA `(.L_x_24) ;  /* 0xfffffffc00f08947 */ /* 0x004fea000383ffff */
[----:B------:R-:W-:Y:S05]  /*9f20*/  BRA `(.L_x_143) ;  /* 0xffffff7800c07947 */ /* 0x000fea000383ffff */
.L_x_27:
[----:B-1----:R-:W-:-:S07]  /*9f30*/  MOV R0, UR33 ;  /* 0x0000002100007c02 */ /* 0x002fce0008000f00 */
.L_x_144:
[----:B-1----:R1:W2:Y:S02]  /*9f40*/  SYNCS.PHASECHK.TRANS64.TRYWAIT P0, [R0+URZ+0x20], R3 ;  /* 0x00002003000075a7 */ /* 0x0022a400080011ff */
[----:B--2---:R-:W-:Y:S05]  /*9f50*/  @!P0 NANOSLEEP.SYNCS 0x989680 ;  /* 0x009896800000895d */ /* 0x004fea0003900000 */
[----:B------:R-:W2:Y:S02]  /*9f60*/  @!P0 SYNCS.PHASECHK.TRANS64 P0, [R0+URZ+0x20], R3 ;  /* 0x00002003000085a7 */ /* 0x000ea400080010ff */
[----:B--2---:R-:W-:Y:S05]  /*9f70*/  @!P0 BRA `(.L_x_144) ;  /* 0xfffffffc00f08947 */ /* 0x004fea000383ffff */
[----:B------:R-:W-:Y:S05]  /*9f80*/  BRA `(.L_x_26) ;  /* 0xffffff7c00107947 */ /* 0x000fea000383ffff */
.L_x_34:
[----:B-1----:R-:W-:-:S07]  /*9f90*/  MOV R0, UR17 ;  /* 0x0000001100007c02 */ /* 0x002fce0008000f00 */
.L_x_145:
[----:B-1----:R1:W2:Y:S02]  /*9fa0*/  SYNCS.PHASECHK.TRANS64.TRYWAIT P0, [R0+URZ+0x20], R3 ;  /* 0x00002003000075a7 */ /* 0x0022a400080011ff */
[----:B--2---:R-:W-:Y:S05]  /*9fb0*/  @!P0 NANOSLEEP.SYNCS 0x989680 ;  /* 0x009896800000895d */ /* 0x004fea0003900000 */
[----:B------:R-:W2:Y:S02]  /*9fc0*/  @!P0 SYNCS.PHASECHK.TRANS64 P0, [R0+URZ+0x20], R3 ;  /* 0x00002003000085a7 */ /* 0x000ea400080010ff */
[----:B--2---:R-:W-:Y:S05]  /*9fd0*/  @!P0 BRA `(.L_x_145) ;  /* 0xfffffffc00f08947 */ /* 0x004fea000383ffff */
[----:B------:R-:W-:Y:S05]  /*9fe0*/  BRA `(.L_x_33) ;  /* 0xffffff7c00d07947 */ /* 0x000fea000383ffff */
.L_x_39:
[----:B-1----:R1:W2:Y:S02]  /*9ff0*/  SYNCS.PHASECHK.TRANS64.TRYWAIT P0, [R3+URZ+0x90], R0 ;  /* 0x00009000030075a7 */ /* 0x0022a400080011ff */
[----:B--2---:R-:W-:Y:S05]  /*a000*/  @!P0 NANOSLEEP.SYNCS 0x989680 ;  /* 0x009896800000895d */ /* 0x004fea0003900000 */
[----:B------:R-:W2:Y:S02]  /*a010*/  @!P0 SYNCS.PHASECHK.TRANS64 P0, [R3+URZ+0x90], R0 ;  /* 0x00009000030085a7 */ /* 0x000ea400080010ff */
[----:B--2---:R-:W-:Y:S05]  /*a020*/  @!P0 BRA `(.L_x_39) ;  /* 0xfffffffc00f08947 */ /* 0x004fea000383ffff */
[----:B------:R-:W-:Y:S05]  /*a030*/  BRA `(.L_x_146) ;  /* 0xffffff8000747947 */ /* 0x000fea000383ffff */
.L_x_43:
[----:B-1----:R-:W-:-:S07]  /*a040*/  MOV R0, UR4 ;  /* 0x0000000400007c02 */ /* 0x002fce0008000f00 */
.L_x_147:
[----:B-1----:R1:W2:Y:S02]  /*a050*/  SYNCS.PHASECHK.TRANS64.TRYWAIT P0, [R0+URZ], R3 ;  /* 0x00000003000075a7 */ /* 0x0022a400080011ff */
[----:B--2---:R-:W-:Y:S05]  /*a060*/  @!P0 NANOSLEEP.SYNCS 0x989680 ;  /* 0x009896800000895d */ /* 0x004fea0003900000 */
[----:B------:R-:W2:Y:S02]  /*a070*/  @!P0 SYNCS.PHASECHK.TRANS64 P0, [R0+URZ], R3 ;  /* 0x00000003000085a7 */ /* 0x000ea400080010ff */
[----:B--2---:R-:W-:Y:S05]  /*a080*/  @!P0 BRA `(.L_x_147) ;  /* 0xfffffffc00f08947 */ /* 0x004fea000383ffff */
[----:B------:R-:W-:Y:S05]  /*a090*/  BRA `(.L_x_148) ;  /* 0xffffff88001c7947 */ /* 0x000fea000383ffff */
.L_x_44:
[----:B------:R-:W-:-:S07]  /*a0a0*/  MOV R0, UR5 ;  /* 0x0000000500007c02 */ /* 0x000fce0008000f00 */
.L_x_149:
[----:B-1----:R1:W2:Y:S02]  /*a0b0*/  SYNCS.PHASECHK.TRANS64.TRYWAIT P0, [R0+URZ], R3 ;  /* 0x00000003000075a7 */ /* 0x0022a400080011ff */
[----:B--2---:R-:W-:Y:S05]  /*a0c0*/  @!P0 NANOSLEEP.SYNCS 0x989680 ;  /* 0x009896800000895d */ /* 0x004fea0003900000 */
[----:B------:R-:W2:Y:S02]  /*a0d0*/  @!P0 SYNCS.PHASECHK.TRANS64 P0, [R0+URZ], R3 ;  /* 0x00000003000085a7 */ /* 0x000ea400080010ff */
[----:B--2---:R-:W-:Y:S05]  /*a0e0*/  @!P0 BRA `(.L_x_149) ;  /* 0xfffffffc00f08947 */ /* 0x004fea000383ffff */
[----:B------:R-:W-:Y:S05]  /*a0f0*/  BRA `(.L_x_150) ;  /* 0xffffff8800287947 */ /* 0x000fea000383ffff */
.L_x_45:
[----:B------:R-:W-:-:S07]  /*a100*/  MOV R0, UR5 ;  /* 0x0000000500007c02 */ /* 0x000fce0008000f00 */
.L_x_151:
[----:B-1----:R1:W2:Y:S02]  /*a110*/  SYNCS.PHASECHK.TRANS64.TRYWAIT P0, [R0+URZ], R3 ;  /* 0x00000003000075a7 */ /* 0x0022a400080011ff */
[----:B--2---:R-:W-:Y:S05]  /*a120*/  @!P0 NANOSLEEP.SYNCS 0x989680 ;  /* 0x009896800000895d */ /* 0x004fea0003900000 */
[----:B------:R-:W2:Y:S02]  /*a130*/  @!P0 SYNCS.PHASECHK.TRANS64 P0, [R0+URZ], R3 ;  /* 0x00000003000085a7 */ /* 0x000ea400080010ff */
[----:B--2---:R-:W-:Y:S05]  /*a140*/  @!P0 BRA `(.L_x_151) ;  /* 0xfffffffc00f08947 */ /* 0x004fea000383ffff */
[----:B------:R-:W-:Y:S05]  /*a150*/  BRA `(.L_x_152) ;  /* 0xffffff8800347947 */ /* 0x000fea000383ffff */
.L_x_48:
[----:B-1----:R1:W2:Y:S02]  /*a160*/  SYNCS.PHASECHK.TRANS64.TRYWAIT P0, [R2+URZ+0xf0], R5 ;  /* 0x0000f005020075a7 */ /* 0x0022a400080011ff */
[----:B--2---:R-:W-:Y:S05]  /*a170*/  @!P0 NANOSLEEP.SYNCS 0x989680 ;  /* 0x009896800000895d */ /* 0x004fea0003900000 */
[----:B------:R-:W2:Y:S02]  /*a180*/  @!P0 SYNCS.PHASECHK.TRANS64 P0, [R2+URZ+0xf0], R5 ;  /* 0x0000f005020085a7 */ /* 0x000ea400080010ff */
[----:B--2---:R-:W-:Y:S05]  /*a190*/  @!P0 BRA `(.L_x_48) ;  /* 0xfffffffc00f08947 */ /* 0x004fea000383ffff */
[----:B------:R-:W-:Y:S05]  /*a1a0*/  BRA `(.L_x_153) ;  /* 0xffffff8800907947 */ /* 0x000fea000383ffff */
.L_x_49:
[----:B------:R-:W-:-:S07]  /*a1b0*/  MOV R2, UR4 ;  /* 0x0000000400027c02 */ /* 0x000fce0008000f00 */
.L_x_154:
[----:B-1----:R1:W2:Y:S02]  /*a1c0*/  SYNCS.PHASECHK.TRANS64.TRYWAIT P0, [R2+URZ+0xa0], R5 ;  /* 0x0000a005020075a7 */ /* 0x0022a400080011ff */
[----:B--2---:R-:W-:Y:S05]  /*a1d0*/  @!P0 NANOSLEEP.SYNCS 0x989680 ;  /* 0x009896800000895d */ /* 0x004fea0003900000 */
[----:B------:R-:W2:Y:S02]  /*a1e0*/  @!P0 SYNCS.PHASECHK.TRANS64 P0, [R2+URZ+0xa0], R5 ;  /* 0x0000a005020085a7 */ /* 0x000ea400080010ff */
[----:B--2---:R-:W-:Y:S05]  /*a1f0*/  @!P0 BRA `(.L_x_154) ;  /* 0xfffffffc00f08947 */ /* 0x004fea000383ffff */
[----:B------:R-:W-:Y:S05]  /*a200*/  BRA `(.L_x_155) ;  /* 0xffffff8800a07947 */ /* 0x000fea000383ffff */
.L_x_50:
[----:B-1----:R1:W2:Y:S02]  /*a210*/  SYNCS.PHASECHK.TRANS64.TRYWAIT P1, [R2+URZ+0x90], R5 ;  /* 0x00009005020075a7 */ /* 0x0022a400080211ff */
[----:B--2---:R-:W-:Y:S05]  /*a220*/  @!P1 NANOSLEEP.SYNCS 0x989680 ;  /* 0x009896800000995d */ /* 0x004fea0003900000 */
[----:B------:R-:W2:Y:S02]  /*a230*/  @!P1 SYNCS.PHASECHK.TRANS64 P1, [R2+URZ+0x90], R5 ;  /* 0x00009005020095a7 */ /* 0x000ea400080210ff */
[----:B--2---:R-:W-:Y:S05]  /*a240*/  @!P1 BRA `(.L_x_50) ;  /* 0xfffffffc00f09947 */ /* 0x004fea000383ffff */
[----:B------:R-:W-:Y:S05]  /*a250*/  BRA `(.L_x_156) ;  /* 0xffffff8800d07947 */ /* 0x000fea000383ffff */
.L_x_53:
[----:B------:R-:W-:-:S07]  /*a260*/  MOV R0, UR4 ;  /* 0x0000000400007c02 */ /* 0x000fce0008000f00 */
.L_x_157:
[----:B-1----:R1:W2:Y:S02]  /*a270*/  SYNCS.PHASECHK.TRANS64.TRYWAIT P0, [R0+URZ+0xa0], R3 ;  /* 0x0000a003000075a7 */ /* 0x0022a400080011ff */
[----:B--2---:R-:W-:Y:S05]  /*a280*/  @!P0 NANOSLEEP.SYNCS 0x989680 ;  /* 0x009896800000895d */ /* 0x004fea0003900000 */
[----:B------:R-:W2:Y:S02]  /*a290*/  @!P0 SYNCS.PHASECHK.TRANS64 P0, [R0+URZ+0xa0], R3 ;  /* 0x0000a003000085a7 */ /* 0x000ea400080010ff */
[----:B--2---:R-:W-:Y:S05]  /*a2a0*/  @!P0 BRA `(.L_x_157) ;  /* 0xfffffffc00f08947 */ /* 0x004fea000383ffff */
[----:B------:R-:W-:Y:S05]  /*a2b0*/  BRA `(.L_x_52) ;  /* 0xffffff8c00247947 */ /* 0x000fea000383ffff */
.L_x_62:
[----:B-1----:R-:W-:-:S04]  /*a2c0*/  MOV R0, UR5 ;  /* 0x0000000500007c02 */ /* 0x002fc80008000f00 */
[----:B------:R1:W2:Y:S03]  /*a2d0*/  SYNCS.PHASECHK.TRANS64.TRYWAIT P0, [R0+URZ+0x8], R7 ;  /* 0x00000807000075a7 */ /* 0x0002a600080011ff */
[----:B--2---:R-:W-:Y:S05]  /*a2e0*/  @!P0 NANOSLEEP.SYNCS 0x989680 ;  /* 0x009896800000895d */ /* 0x004fea0003900000 */
[----:B------:R-:W2:Y:S02]  /*a2f0*/  @!P0 SYNCS.PHASECHK.TRANS64 P0, [R0+URZ+0x8], R7 ;  /* 0x00000807000085a7 */ /* 0x000ea400080010ff */
[----:B--2---:R-:W-:Y:S05]  /*a300*/  @!P0 BRA `(.L_x_62) ;  /* 0xfffffffc00ec8947 */ /* 0x004fea000383ffff */
[----:B------:R-:W-:Y:S05]  /*a310*/  BRA `(.L_x_61) ;  /* 0xffffff8c00d87947 */ /* 0x000fea000383ffff */
.L_x_64:
[----:B------:R-:W-:Y:S01]  /*a320*/  BSSY B0, `(.L_x_158) ;  /* 0x0000006000007945 */ /* 0x000fe20003800000 */
[----:B------:R-:W-:-:S07]  /*a330*/  MOV R15, 0xffffffff ;  /* 0xffffffff000f7802 */ /* 0x000fce0000000f00 */
[----:B-1---5:R-:W-:Y:S05]  /*a340*/  WARPSYNC.COLLECTIVE R15, `(.L_x_159) ;  /* 0x000000000f0c7348 */ /* 0x022fea0003c00000 */
[----:B------:R-:W-:Y:S02]  /*a350*/  ELECT P6, UR79, PT ;  /* 0x00000000004f782f */ /* 0x000fe400038c0000 */
[----:B------:R-:W-:Y:S01]  /*a360*/  MOV R14, UR79 ;  /* 0x0000004f000e7c02 */ /* 0x000fe20008000f00 */
[----:B-1---5:R-:W-:Y:S10]  /*a370*/  ENDCOLLECTIVE ;  /* 0x000000000000791b */ /* 0x022ff40003800000 */
.L_x_159:
[----:B------:R-:W-:Y:S05]  /*a380*/  BSYNC B0 ;  /* 0x0000000000007941 */ /* 0x000fea0003800000 */
.L_x_158:
[----:B------:R-:W-:Y:S05]  /*a390*/  BRA `(.L_x_160) ;  /* 0xffffff9000087947 */ /* 0x000fea000383ffff */
.L_x_66:
[----:B-1----:R-:W-:-:S04]  /*a3a0*/  MOV R0, UR5 ;  /* 0x0000000500007c02 */ /* 0x002fc80008000f00 */
[----:B------:R1:W2:Y:S03]  /*a3b0*/  SYNCS.PHASECHK.TRANS64.TRYWAIT P0, [R0+URZ+0x8], R5 ;  /* 0x00000805000075a7 */ /* 0x0002a600080011ff */
[----:B--2---:R-:W-:Y:S05]  /*a3c0*/  @!P0 NANOSLEEP.SYNCS 0x989680 ;  /* 0x009896800000895d */ /* 0x004fea0003900000 */
[----:B------:R-:W2:Y:S02]  /*a3d0*/  @!P0 SYNCS.PHASECHK.TRANS64 P0, [R0+URZ+0x8], R5 ;  /* 0x00000805000085a7 */ /* 0x000ea400080010ff */
[----:B--2---:R-:W-:Y:S05]  /*a3e0*/  @!P0 BRA `(.L_x_66) ;  /* 0xfffffffc00ec8947 */ /* 0x004fea000383ffff */
[----:B------:R-:W-:Y:S05]  /*a3f0*/  BRA `(.L_x_65) ;  /* 0xffffff90000c7947 */ /* 0x000fea000383ffff */
.L_x_67:
[----:B-1----:R1:W2:Y:S02]  /*a400*/  SYNCS.PHASECHK.TRANS64.TRYWAIT P0, [R0+URZ+0x90], R5 ;  /* 0x00009005000075a7 */ /* 0x0022a400080011ff */
[----:B--2---:R-:W-:Y:S05]  /*a410*/  @!P0 NANOSLEEP.SYNCS 0x989680 ;  /* 0x009896800000895d */ /* 0x004fea0003900000 */
[----:B------:R-:W2:Y:S02]  /*a420*/  @!P0 SYNCS.PHASECHK.TRANS64 P0, [R0+URZ+0x90], R5 ;  /* 0x00009005000085a7 */ /* 0x000ea400080010ff */
[----:B--2---:R-:W-:Y:S05]  /*a430*/  @!P0 BRA `(.L_x_67) ;  /* 0xfffffffc00f08947 */ /* 0x004fea000383ffff */
[----:B------:R-:W-:Y:S05]  /*a440*/  BRA `(.L_x_161) ;  /* 0xffffff9000f87947 */ /* 0x000fea000383ffff */
.L_x_69:
[----:B------:R-:W-:-:S07]  /*a450*/  MOV R0, UR31 ;  /* 0x0000001f00007c02 */ /* 0x000fce0008000f00 */
.L_x_162:
[----:B-1----:R1:W2:Y:S02]  /*a460*/  SYNCS.PHASECHK.TRANS64.TRYWAIT P0, [R0+URZ+0xd0], R5 ;  /* 0x0000d005000075a7 */ /* 0x0022a400080011ff */
[----:B--2---:R-:W-:Y:S05]  /*a470*/  @!P0 NANOSLEEP.SYNCS 0x989680 ;  /* 0x009896800000895d */ /* 0x004fea0003900000 */
[----:B------:R-:W2:Y:S02]  /*a480*/  @!P0 SYNCS.PHASECHK.TRANS64 P0, [R0+URZ+0xd0], R5 ;  /* 0x0000d005000085a7 */ /* 0x000ea400080010ff */
[----:B--2---:R-:W-:Y:S05]  /*a490*/  @!P0 BRA `(.L_x_162) ;  /* 0xfffffffc00f08947 */ /* 0x004fea000383ffff */
[----:B------:R-:W-:Y:S05]  /*a4a0*/  BRA `(.L_x_163) ;  /* 0xffffff9400447947 */ /* 0x000fea000383ffff */
.L_x_72:
[----:B------:R-:W-:Y:S07]  /*a4b0*/  MOV R0, UR5 ;  /* 0x0000000500007c02 */ /* 0x000fee0008000f00 */
.L_x_164:
[----:B-1----:R1:W2:Y:S02]  /*a4c0*/  SYNCS.PHASECHK.TRANS64.TRYWAIT P0, [R0+URZ], R5 ;  /* 0x00000005000075a7 */ /* 0x0022a400080011ff */
[----:B--2---:R-:W-:Y:S05]  /*a4d0*/  @!P0 NANOSLEEP.SYNCS 0x989680 ;  /* 0x009896800000895d */ /* 0x004fea0003900000 */
[----:B------:R-:W2:Y:S02]  /*a4e0*/  @!P0 SYNCS.PHASECHK.TRANS64 P0, [R0+URZ], R5 ;  /* 0x00000005000085a7 */ /* 0x000ea400080010ff */
[----:B--2---:R-:W-:Y:S05]  /*a4f0*/  @!P0 BRA `(.L_x_164) ;  /* 0xfffffffc00f08947 */ /* 0x004fea000383ffff */
[----:B------:R-:W-:Y:S05]  /*a500*/  BRA `(.L_x_71) ;  /* 0xffffff9400587947 */ /* 0x000fea000383ffff */
.L_x_76:
[----:B-1----:R-:W-:-:S07]  /*a510*/  MOV R0, UR4 ;  /* 0x0000000400007c02 */ /* 0x002fce0008000f00 */
.L_x_165:
[----:B-1----:R1:W2:Y:S02]  /*a520*/  SYNCS.PHASECHK.TRANS64.TRYWAIT P0, [R0+URZ], R3 ;  /* 0x00000003000075a7 */ /* 0x0022a400080011ff */
[----:B--2---:R-:W-:Y:S05]  /*a530*/  @!P0 NANOSLEEP.SYNCS 0x989680 ;  /* 0x009896800000895d */ /* 0x004fea0003900000 */
[----:B------:R-:W2:Y:S02]  /*a540*/  @!P0 SYNCS.PHASECHK.TRANS64 P0, [R0+URZ], R3 ;  /* 0x00000003000085a7 */ /* 0x000ea400080010ff */
[----:B--2---:R-:W-:Y:S05]  /*a550*/  @!P0 BRA `(.L_x_165) ;  /* 0xfffffffc00f08947 */ /* 0x004fea000383ffff */
[----:B------:R-:W-:Y:S05]  /*a560*/  BRA `(.L_x_166) ;  /* 0xffffff98004c7947 */ /* 0x000fea000383ffff */
.L_x_77:
[----:B------:R-:W-:-:S07]  /*a570*/  MOV R0, UR5 ;  /* 0x0000000500007c02 */ /* 0x000fce0008000f00 */
.L_x_167:
[----:B-1----:R1:W2:Y:S02]  /*a580*/  SYNCS.PHASECHK.TRANS64.TRYWAIT P0, [R0+URZ], R3 ;  /* 0x00000003000075a7 */ /* 0x0022a400080011ff */
[----:B--2---:R-:W-:Y:S05]  /*a590*/  @!P0 NANOSLEEP.SYNCS 0x989680 ;  /* 0x009896800000895d */ /* 0x004fea0003900000 */
[----:B------:R-:W2:Y:S02]  /*a5a0*/  @!P0 SYNCS.PHASECHK.TRANS64 P0, [R0+URZ], R3 ;  /* 0x00000003000085a7 */ /* 0x000ea400080010ff */
[----:B--2---:R-:W-:Y:S05]  /*a5b0*/  @!P0 BRA `(.L_x_167) ;  /* 0xfffffffc00f08947 */ /* 0x004fea000383ffff */
[----:B------:R-:W-:Y:S05]  /*a5c0*/  BRA `(.L_x_168) ;  /* 0xffffff9800587947 */ /* 0x000fea000383ffff */
.L_x_78:
[----:B------:R-:W-:-:S07]  /*a5d0*/  MOV R0, UR5 ;  /* 0x0000000500007c02 */ /* 0x000fce0008000f00 */
.L_x_169:
[----:B-1----:R1:W2:Y:S02]  /*a5e0*/  SYNCS.PHASECHK.TRANS64.TRYWAIT P0, [R0+URZ], R3 ;  /* 0x00000003000075a7 */ /* 0x0022a400080011ff */
[----:B--2---:R-:W-:Y:S05]  /*a5f0*/  @!P0 NANOSLEEP.SYNCS 0x989680 ;  /* 0x009896800000895d */ /* 0x004fea0003900000 */
[----:B------:R-:W2:Y:S02]  /*a600*/  @!P0 SYNCS.PHASECHK.TRANS64 P0, [R0+URZ], R3 ;  /* 0x00000003000085a7 */ /* 0x000ea400080010ff */
[----:B--2---:R-:W-:Y:S05]  /*a610*/  @!P0 BRA `(.L_x_169) ;  /* 0xfffffffc00f08947 */ /* 0x004fea000383ffff */
[----:B------:R-:W-:Y:S05]  /*a620*/  BRA `(.L_x_170) ;  /* 0xffffff9800647947 */ /* 0x000fea000383ffff */
.L_x_81:
[----:B------:R-:W-:-:S07]  /*a630*/  MOV R0, UR26 ;  /* 0x0000001a00007c02 */ /* 0x000fce0008000f00 */
.L_x_171:
[----:B-1----:R1:W2:Y:S02]  /*a640*/  SYNCS.PHASECHK.TRANS64.TRYWAIT P1, [R0+URZ+0x110], R3 ;  /* 0x00011003000075a7 */ /* 0x0022a400080211ff */
[----:B--2---:R-:W-:Y:S05]  /*a650*/  @!P1 NANOSLEEP.SYNCS 0x989680 ;  /* 0x009896800000995d */ /* 0x004fea0003900000 */
[----:B------:R-:W2:Y:S02]  /*a660*/  @!P1 SYNCS.PHASECHK.TRANS64 P1, [R0+URZ+0x110], R3 ;  /* 0x00011003000095a7 */ /* 0x000ea400080210ff */
[----:B--2---:R-:W-:Y:S05]  /*a670*/  @!P1 BRA `(.L_x_171) ;  /* 0xfffffffc00f09947 */ /* 0x004fea000383ffff */
[----:B------:R-:W-:Y:S05]  /*a680*/  BRA `(.L_x_172) ;  /* 0xffffff9800b07947 */ /* 0x000fea000383ffff */
.L_x_86:
[----:B--2---:R2:W3:Y:S02]  /*a690*/  SYNCS.PHASECHK.TRANS64.TRYWAIT P0, [R12+URZ+0x90], R9 ;  /* 0x000090090c0075a7 */ /* 0x0044e400080011ff */
[----:B---3--:R-:W-:Y:S05]  /*a6a0*/  @!P0 NANOSLEEP.SYNCS 0x989680 ;  /* 0x009896800000895d */ /* 0x008fea0003900000 */
[----:B------:R-:W3:Y:S02]  /*a6b0*/  @!P0 SYNCS.PHASECHK.TRANS64 P0, [R12+URZ+0x90], R9 ;  /* 0x000090090c0085a7 */ /* 0x000ee400080010ff */
[----:B---3--:R-:W-:Y:S05]  /*a6c0*/  @!P0 BRA `(.L_x_86) ;  /* 0xfffffffc00f08947 */ /* 0x008fea000383ffff */
[----:B------:R-:W-:Y:S05]  /*a6d0*/  BRA `(.L_x_173) ;  /* 0xffffff9c00e47947 */ /* 0x000fea000383ffff */
.L_x_89:
[----:B------:R-:W-:Y:S07]  /*a6e0*/  MOV R0, UR21 ;  /* 0x0000001500007c02 */ /* 0x000fee0008000f00 */
.L_x_174:
[----:B--2---:R2:W3:Y:S02]  /*a6f0*/  SYNCS.PHASECHK.TRANS64.TRYWAIT P2, [R0+URZ+0x88], R11 ;  /* 0x0000880b000075a7 */ /* 0x0044e400080411ff */
[----:B---3--:R-:W-:Y:S05]  /*a700*/  @!P2 NANOSLEEP.SYNCS 0x989680 ;  /* 0x009896800000a95d */ /* 0x008fea0003900000 */
[----:B------:R-:W3:Y:S02]  /*a710*/  @!P2 SYNCS.PHASECHK.TRANS64 P2, [R0+URZ+0x88], R11 ;  /* 0x0000880b0000a5a7 */ /* 0x000ee400080410ff */
[----:B---3--:R-:W-:Y:S05]  /*a720*/  @!P2 BRA `(.L_x_174) ;  /* 0xfffffffc00f0a947 */ /* 0x008fea000383ffff */
[----:B------:R-:W-:Y:S05]  /*a730*/  BRA `(.L_x_88) ;  /* 0xffffffa4004c7947 */ /* 0x000fea000383ffff */
.L_x_92:
[----:B--2---:R-:W-:Y:S07]  /*a740*/  MOV R0, UR21 ;  /* 0x0000001500007c02 */ /* 0x004fee0008000f00 */
.L_x_175:
[----:B--2---:R2:W3:Y:S02]  /*a750*/  SYNCS.PHASECHK.TRANS64.TRYWAIT P0, [R0+URZ+0x60], R9 ;  /* 0x00006009000075a7 */ /* 0x0044e400080011ff */
[----:B---3--:R-:W-:Y:S05]  /*a760*/  @!P0 NANOSLEEP.SYNCS 0x989680 ;  /* 0x009896800000895d */ /* 0x008fea0003900000 */
[----:B------:R-:W3:Y:S02]  /*a770*/  @!P0 SYNCS.PHASECHK.TRANS64 P0, [R0+URZ+0x60], R9 ;  /* 0x00006009000085a7 */ /* 0x000ee400080010ff */
[----:B---3--:R-:W-:Y:S05]  /*a780*/  @!P0 BRA `(.L_x_175) ;  /* 0xfffffffc00f08947 */ /* 0x008fea000383ffff */
[----:B------:R-:W-:Y:S05]  /*a790*/  BRA `(.L_x_176) ;  /* 0xffffffa400a87947 */ /* 0x000fea000383ffff */
.L_x_93:
[----:B------:R-:W-:Y:S07]  /*a7a0*/  MOV R0, UR21 ;  /* 0x0000001500007c02 */ /* 0x000fee0008000f00 */
.L_x_177:
[----:B--2---:R2:W3:Y:S02]  /*a7b0*/  SYNCS.PHASECHK.TRANS64.TRYWAIT P0, [R0+URZ+0x68], R9 ;  /* 0x00006809000075a7 */ /* 0x0044e400080011ff */
[----:B---3--:R-:W-:Y:S05]  /*a7c0*/  @!P0 NANOSLEEP.SYNCS 0x989680 ;  /* 0x009896800000895d */ /* 0x008fea0003900000 */
[----:B------:R-:W3:Y:S02]  /*a7d0*/  @!P0 SYNCS.PHASECHK.TRANS64 P0, [R0+URZ+0x68], R9 ;  /* 0x00006809000085a7 */ /* 0x000ee400080010ff */
[----:B---3--:R-:W-:Y:S05]  /*a7e0*/  @!P0 BRA `(.L_x_177) ;  /* 0xfffffffc00f08947 */ /* 0x008fea000383ffff */
[----:B------:R-:W-:Y:S05]  /*a7f0*/  BRA `(.L_x_178) ;  /* 0xffffffa800007947 */ /* 0x000fea000383ffff */
.L_x_94:
[----:B------:R-:W-:Y:S07]  /*a800*/  MOV R0, UR21 ;  /* 0x0000001500007c02 */ /* 0x000fee0008000f00 */
.L_x_179:
[----:B--2---:R2:W3:Y:S02]  /*a810*/  SYNCS.PHASECHK.TRANS64.TRYWAIT P0, [R0+URZ+0x70], R9 ;  /* 0x00007009000075a7 */ /* 0x0044e400080011ff */
[----:B---3--:R-:W-:Y:S05]  /*a820*/  @!P0 NANOSLEEP.SYNCS 0x989680 ;  /* 0x009896800000895d */ /* 0x008fea0003900000 */
[----:B------:R-:W3:Y:S02]  /*a830*/  @!P0 SYNCS.PHASECHK.TRANS64 P0, [R0+URZ+0x70], R9 ;  /* 0x00007009000085a7 */ /* 0x000ee400080010ff */
[----:B---3--:R-:W-:Y:S05]  /*a840*/  @!P0 BRA `(.L_x_179) ;  /* 0xfffffffc00f08947 */ /* 0x008fea000383ffff */
[----:B------:R-:W-:Y:S05]  /*a850*/  BRA `(.L_x_180) ;  /* 0xffffffa8005c7947 */ /* 0x000fea000383ffff */
.L_x_95:
[----:B------:R-:W-:Y:S07]  /*a860*/  MOV R0, UR21 ;  /* 0x0000001500007c02 */ /* 0x000fee0008000f00 */
.L_x_181:
[----:B--2---:R2:W3:Y:S02]  /*a870*/  SYNCS.PHASECHK.TRANS64.TRYWAIT P0, [R0+URZ+0x78], R9 ;  /* 0x00007809000075a7 */ /* 0x0044e400080011ff */
[----:B---3--:R-:W-:Y:S05]  /*a880*/  @!P0 NANOSLEEP.SYNCS 0x989680 ;  /* 0x009896800000895d */ /* 0x008fea0003900000 */
[----:B------:R-:W3:Y:S02]  /*a890*/  @!P0 SYNCS.PHASECHK.TRANS64 P0, [R0+URZ+0x78], R9 ;  /* 0x00007809000085a7 */ /* 0x000ee400080010ff */
[----:B---3--:R-:W-:Y:S05]  /*a8a0*/  @!P0 BRA `(.L_x_181) ;  /* 0xfffffffc00f08947 */ /* 0x008fea000383ffff */
[----:B------:R-:W-:Y:S05]  /*a8b0*/  BRA `(.L_x_182) ;  /* 0xffffffa800b87947 */ /* 0x000fea000383ffff */
.L_x_97:
[----:B------:R-:W-:-:S07]  /*a8c0*/  MOV R0, UR21 ;  /* 0x0000001500007c02 */ /* 0x000fce0008000f00 */
.L_x_183:
[----:B--2---:R2:W4:Y:S02]  /*a8d0*/  SYNCS.PHASECHK.TRANS64.TRYWAIT P0, [R0+URZ+0x60], R3 ;  /* 0x00006003000075a7 */ /* 0x00452400080011ff */
[----:B----4-:R-:W-:Y:S05]  /*a8e0*/  @!P0 NANOSLEEP.SYNCS 0x989680 ;  /* 0x009896800000895d */ /* 0x010fea0003900000 */
[----:B------:R-:W4:Y:S02]  /*a8f0*/  @!P0 SYNCS.PHASECHK.TRANS64 P0, [R0+URZ+0x60], R3 ;  /* 0x00006003000085a7 */ /* 0x000f2400080010ff */
[----:B----4-:R-:W-:Y:S05]  /*a900*/  @!P0 BRA `(.L_x_183) ;  /* 0xfffffffc00f08947 */ /* 0x010fea000383ffff */
[----:B------:R-:W-:Y:S05]  /*a910*/  BRA `(.L_x_184) ;  /* 0xffffffac00447947 */ /* 0x000fea000383ffff */
.L_x_98:
[----:B--2---:R-:W-:-:S07]  /*a920*/  MOV R0, UR21 ;  /* 0x0000001500007c02 */ /* 0x004fce0008000f00 */
.L_x_185:
[----:B--2---:R2:W4:Y:S02]  /*a930*/  SYNCS.PHASECHK.TRANS64.TRYWAIT P0, [R0+URZ+0x68], R3 ;  /* 0x00006803000075a7 */ /* 0x00452400080011ff */
[----:B----4-:R-:W-:Y:S05]  /*a940*/  @!P0 NANOSLEEP.SYNCS 0x989680 ;  /* 0x009896800000895d */ /* 0x010fea0003900000 */
[----:B------:R-:W4:Y:S02]  /*a950*/  @!P0 SYNCS.PHASECHK.TRANS64 P0, [R0+URZ+0x68], R3 ;  /* 0x00006803000085a7 */ /* 0x000f2400080010ff */
[----:B----4-:R-:W-:Y:S05]  /*a960*/  @!P0 BRA `(.L_x_185) ;  /* 0xfffffffc00f08947 */ /* 0x010fea000383ffff */
[----:B------:R-:W-:Y:S05]  /*a970*/  BRA `(.L_x_186) ;  /* 0xffffffac00347947 */ /* 0x000fea000383ffff */
.L_x_99:
[----:B--2---:R-:W-:-:S07]  /*a980*/  MOV R0, UR21 ;  /* 0x0000001500007c02 */ /* 0x004fce0008000f00 */
.L_x_187:
[----:B--2---:R2:W4:Y:S02]  /*a990*/  SYNCS.PHASECHK.TRANS64.TRYWAIT P0, [R0+URZ+0x70], R3 ;  /* 0x00007003000075a7 */ /* 0x00452400080011ff */
[----:B----4-:R-:W-:Y:S05]  /*a9a0*/  @!P0 NANOSLEEP.SYNCS 0x989680 ;  /* 0x009896800000895d */ /* 0x010fea0003900000 */
[----:B------:R-:W4:Y:S02]  /*a9b0*/  @!P0 SYNCS.PHASECHK.TRANS64 P0, [R0+URZ+0x70], R3 ;  /* 0x00007003000085a7 */ /* 0x000f2400080010ff */
[----:B----4-:R-:W-:Y:S05]  /*a9c0*/  @!P0 BRA `(.L_x_187) ;  /* 0xfffffffc00f08947 */ /* 0x010fea000383ffff */
[----:B------:R-:W-:Y:S05]  /*a9d0*/  BRA `(.L_x_188) ;  /* 0xffffffac00247947 */ /* 0x000fea000383ffff */
.L_x_101:
[----:B-1----:R1:W2:Y:S02]  /*a9e0*/  SYNCS.PHASECHK.TRANS64.TRYWAIT P0, [R3+URZ+0x90], R0 ;  /* 0x00009000030075a7 */ /* 0x0022a400080011ff */
[----:B--2---:R-:W-:Y:S05]  /*a9f0*/  @!P0 NANOSLEEP.SYNCS 0x989680 ;  /* 0x009896800000895d */ /* 0x004fea0003900000 */
[----:B------:R-:W2:Y:S02]  /*aa00*/  @!P0 SYNCS.PHASECHK.TRANS64 P0, [R3+URZ+0x90], R0 ;  /* 0x00009000030085a7 */ /* 0x000ea400080010ff */
[----:B--2---:R-:W-:Y:S05]  /*aa10*/  @!P0 BRA `(.L_x_101) ;  /* 0xfffffffc00f08947 */ /* 0x004fea000383ffff */
[----:B------:R-:W-:Y:S05]  /*aa20*/  BRA `(.L_x_189) ;  /* 0xffffffac00e87947 */ /* 0x000fea000383ffff */
.L_x_112:
[----:B--2---:R2:W1:Y:S02]  /*aa30*/  SYNCS.PHASECHK.TRANS64.TRYWAIT P1, [R5+URZ+0x40], R2 ;  /* 0x00004002050075a7 */ /* 0x00446400080211ff */
[----:B-1----:R-:W-:Y:S05]  /*aa40*/  @!P1 NANOSLEEP.SYNCS 0x989680 ;  /* 0x009896800000995d */ /* 0x002fea0003900000 */
[----:B------:R-:W1:Y:S02]  /*aa50*/  @!P1 SYNCS.PHASECHK.TRANS64 P1, [R5+URZ+0x40], R2 ;  /* 0x00004002050095a7 */ /* 0x000e6400080210ff */
[----:B-1----:R-:W-:Y:S05]  /*aa60*/  @!P1 BRA `(.L_x_112) ;  /* 0xfffffffc00f09947 */ /* 0x002fea000383ffff */
[----:B------:R-:W-:Y:S05]  /*aa70*/  BRA `(.L_x_111) ;  /* 0xffffffbc005c7947 */ /* 0x000fea000383ffff */
.L_x_114:
[----:B-1----:R1:W4:Y:S02]  /*aa80*/  SYNCS.PHASECHK.TRANS64.TRYWAIT P0, [R90+URZ+0xb0], R7 ;  /* 0x0000b0075a0075a7 */ /* 0x00232400080011ff */
[----:B----4-:R-:W-:Y:S05]  /*aa90*/  @!P0 NANOSLEEP.SYNCS 0x989680 ;  /* 0x009896800000895d */ /* 0x010fea0003900000 */
[----:B------:R-:W4:Y:S02]  /*aaa0*/  @!P0 SYNCS.PHASECHK.TRANS64 P0, [R90+URZ+0xb0], R7 ;  /* 0x0000b0075a0085a7 */ /* 0x000f2400080010ff */
[----:B----4-:R-:W-:Y:S05]  /*aab0*/  @!P0 BRA `(.L_x_114) ;  /* 0xfffffffc00f08947 */ /* 0x010fea000383ffff */
[----:B------:R-:W-:Y:S05]  /*aac0*/  BRA `(.L_x_113) ;  /* 0xffffffbc00ac7947 */ /* 0x000fea000383ffff */
.L_x_122:
[----:B---3--:R3:W4:Y:S02]  /*aad0*/  SYNCS.PHASECHK.TRANS64.TRYWAIT P0, [R103+URZ+0x40], R4 ;  /* 0x00004004670075a7 */ /* 0x00872400080011ff */
[----:B----4-:R-:W-:Y:S05]  /*aae0*/  @!P0 NANOSLEEP.SYNCS 0x989680 ;  /* 0x009896800000895d */ /* 0x010fea0003900000 */
[----:B------:R-:W4:Y:S02]  /*aaf0*/  @!P0 SYNCS.PHASECHK.TRANS64 P0, [R103+URZ+0x40], R4 ;  /* 0x00004004670085a7 */ /* 0x000f2400080010ff */
[----:B----4-:R-:W-:Y:S05]  /*ab00*/  @!P0 BRA `(.L_x_122) ;  /* 0xfffffffc00f08947 */ /* 0x010fea000383ffff */
[----:B------:R-:W-:Y:S05]  /*ab10*/  BRA `(.L_x_121) ;  /* 0xffffffc800b47947 */ /* 0x000fea000383ffff */
.L_x_130:
[----:B---3--:R3:W4:Y:S02]  /*ab20*/  SYNCS.PHASECHK.TRANS64.TRYWAIT P0, [R103+URZ+0x40], R4 ;  /* 0x00004004670075a7 */ /* 0x00872400080011ff */
[----:B----4-:R-:W-:Y:S05]  /*ab30*/  @!P0 NANOSLEEP.SYNCS 0x989680 ;  /* 0x009896800000895d */ /* 0x010fea0003900000 */
[----:B------:R-:W4:Y:S02]  /*ab40*/  @!P0 SYNCS.PHASECHK.TRANS64 P0, [R103+URZ+0x40], R4 ;  /* 0x00004004670085a7 */ /* 0x000f2400080010ff */
[----:B----4-:R-:W-:Y:S05]  /*ab50*/  @!P0 BRA `(.L_x_130) ;  /* 0xfffffffc00f08947 */ /* 0x010fea000383ffff */
[----:B------:R-:W-:Y:S05]  /*ab60*/  BRA `(.L_x_129) ;  /* 0xffffffd800047947 */ /* 0x000fea000383ffff */
.L_x_138:
[----:B---3--:R3:W4:Y:S02]  /*ab70*/  SYNCS.PHASECHK.TRANS64.TRYWAIT P0, [R102+URZ+0x40], R3 ;  /* 0x00004003660075a7 */ /* 0x00872400080011ff */
[----:B----4-:R-:W-:Y:S05]  /*ab80*/  @!P0 NANOSLEEP.SYNCS 0x989680 ;  /* 0x009896800000895d */ /* 0x010fea0003900000 */
[----:B------:R-:W4:Y:S02]  /*ab90*/  @!P0 SYNCS.PHASECHK.TRANS64 P0, [R102+URZ+0x40], R3 ;  /* 0x00004003660085a7 */ /* 0x000f2400080010ff */
[----:B----4-:R-:W-:Y:S05]  /*aba0*/  @!P0 BRA `(.L_x_138) ;  /* 0xfffffffc00f08947 */ /* 0x010fea000383ffff */
[----:B------:R-:W-:Y:S05]  /*abb0*/  BRA `(.L_x_137) ;  /* 0xffffffe4005c7947 */ /* 0x000fea000383ffff */
        .weak           $__internal_0_$__cuda_sm10x_tcgen05_guardrail_trap_col_being_dealloced_not_returned_by_alloc
        .type           $__internal_0_$__cuda_sm10x_tcgen05_guardrail_trap_col_being_dealloced_not_returned_by_alloc,@function
        .size           $__internal_0_$__cuda_sm10x_tcgen05_guardrail_trap_col_being_dealloced_not_returned_by_alloc,($__internal_1_$__cuda_sm10x_tcgen05_guardrail_trap_phase_invalid_during_alloc - $__internal_0_$__cuda_sm10x_tcgen05_guardrail_trap_col_being_dealloced_not_returned_by_alloc)
$__internal_0_$__cuda_sm10x_tcgen05_guardrail_trap_col_being_dealloced_not_returned_by_alloc:
[----:B------:R-:W-:Y:S05]  /*abc0*/  BPT.TRAP 0x1 ;  /* 0x000000040000795c */ /* 0x000fea0000300000 */
[----:B------:R-:W-:-:S04]  /*abd0*/  HFMA2 R3, -RZ, RZ, 0, 0 ;  /* 0x00000000ff037431 */ /* 0x000fc800000001ff */
[----:B------:R-:W-:Y:S05]  /*abe0*/  RET.REL.NODEC R2 `(_ZN7cutlass13device_kernelINS_4gemm6kernel13GemmUniversalIN4cute5tupleIJiiiiEEENS1_10collective13CollectiveMmaINS1_35MainloopSm100TmaUmmaWarpSpecializedILi4ELi2ELi4ENS5_IJNS4_1CILi2EEESB_NSA_ILi1EEEEEEEENS5_IJNSA_ILi128EEENSA_ILi256EEESF_EEENS_12float_e4m3_tENS5_IJlSC_lEEESI_SJ_NS4_8TiledMMAINS4_8MMA_AtomIJNS4_10MMA_TraitsINS4_25SM100_MMA_F8F6F4_2x1SM_SSEJSI_SI_fSF_SG_NS4_17integral_constantINS4_4UMMA5MajorELSQ_0EEESR_NSO_INSP_7ScaleInELSS_0EEEST_EEEEEENS4_6LayoutINS5_IJSC_SC_SC_EEENS5_IJNSA_ILi0EEESY_SY_EEEEENS5_IJNS4_10UnderscoreES11_S11_EEEEENS4_28SM100_TMA_2SM_LOAD_MULTICASTENS4_14ComposedLayoutINS4_7SwizzleILi3ELi4ELi3EEENS4_18smem_ptr_flag_bitsILi8EEENSW_INS5_IJNSA_ILi8EEESF_EEENS5_IJSF_SC_EEEEEEEvNS4_8identityENS4_18SM100_TMA_2SM_LOADES1E_vS1F_EENS_8epilogue10collective18CollectiveEpilogueINS1I_23Sm100TmaWarpSpecializedILi4ELi2ELi32ELb0ELb0EEEJNS5_IJNSA_ILi64EEESG_SF_EEENS5_IJNSW_IS1N_SC_EENSW_INS5_IJNSA_ILi32EEESB_EEENS5_IJSC_SF_EEEEEEEESI_SJ_SI_SJ_NS1I_6fusion15FusionCallbacksIS1M_NS1V_17LinearCombinationISI_fSI_fLNS_15FloatRoundStyleE2EEES1O_S1U_JEEENS4_5SM1004TMEM4LOAD26SM100_TMEM_LOAD_32dp32b32xENS4_13SM90_TMA_LOADENS15_INS16_ILi1ELi4ELi3EEES19_NSW_INS5_IJS1A_S1Q_EEENS5_IJS1Q_SC_EEEEEEENS4_39AutoVectorizingCopyWithAssumedAlignmentILi128EEENS4_14SM90_TMA_STOREES2A_S2C_S2C_EEEvvEEEEvNT_6ParamsE) ;  /* 0xffffff5402047950 */ /* 0x000fea0003c3ffff */
        .weak           $__internal_1_$__cuda_sm10x_tcgen05_guardrail_trap_phase_invalid_during_alloc
        .type           $__internal_1_$__cuda_sm10x_tcgen05_guardrail_trap_phase_invalid_during_alloc,@function
        .size           $__internal_1_$__cuda_sm10x_tcgen05_guardrail_trap_phase_invalid_during_alloc,($__internal_2_$__cuda_sm10x_tcgen05_guardrail_trap_unallocated_columns_being_dealloced - $__internal_1_$__cuda_sm10x_tcgen05_guardrail_trap_phase_invalid_during_alloc)
$__internal_1_$__cuda_sm10x_tcgen05_guardrail_trap_phase_invalid_during_alloc:
[----:B------:R-:W-:Y:S05]  /*abf0*/  BPT.TRAP 0x1 ;  /* 0x000000040000795c */ /* 0x000fea0000300000 */
[----:B------:R-:W-:-:S04]  /*ac00*/  MOV R5, 0x0 ;  /* 0x0000000000057802 */ /* 0x000fc80000000f00 */
[----:B------:R-:W-:Y:S05]  /*ac10*/  RET.REL.NODEC R4 `(_ZN7cutlass13device_kernelINS_4gemm6kernel13GemmUniversalIN4cute5tupleIJiiiiEEENS1_10collective13CollectiveMmaINS1_35MainloopSm100TmaUmmaWarpSpecializedILi4ELi2ELi4ENS5_IJNS4_1CILi2EEESB_NSA_ILi1EEEEEEEENS5_IJNSA_ILi128EEENSA_ILi256EEESF_EEENS_12float_e4m3_tENS5_IJlSC_lEEESI_SJ_NS4_8TiledMMAINS4_8MMA_AtomIJNS4_10MMA_TraitsINS4_25SM100_MMA_F8F6F4_2x1SM_SSEJSI_SI_fSF_SG_NS4_17integral_constantINS4_4UMMA5MajorELSQ_0EEESR_NSO_INSP_7ScaleInELSS_0EEEST_EEEEEENS4_6LayoutINS5_IJSC_SC_SC_EEENS5_IJNSA_ILi0EEESY_SY_EEEEENS5_IJNS4_10UnderscoreES11_S11_EEEEENS4_28SM100_TMA_2SM_LOAD_MULTICASTENS4_14ComposedLayoutINS4_7SwizzleILi3ELi4ELi3EEENS4_18smem_ptr_flag_bitsILi8EEENSW_INS5_IJNSA_ILi8EEESF_EEENS5_IJSF_SC_EEEEEEEvNS4_8identityENS4_18SM100_TMA_2SM_LOADES1E_vS1F_EENS_8epilogue10collective18CollectiveEpilogueINS1I_23Sm100TmaWarpSpecializedILi4ELi2ELi32ELb0ELb0EEEJNS5_IJNSA_ILi64EEESG_SF_EEENS5_IJNSW_IS1N_SC_EENSW_INS5_IJNSA_ILi32EEESB_EEENS5_IJSC_SF_EEEEEEEESI_SJ_SI_SJ_NS1I_6fusion15FusionCallbacksIS1M_NS1V_17LinearCombinationISI_fSI_fLNS_15FloatRoundStyleE2EEES1O_S1U_JEEENS4_5SM1004TMEM4LOAD26SM100_TMEM_LOAD_32dp32b32xENS4_13SM90_TMA_LOADENS15_INS16_ILi1ELi4ELi3EEES19_NSW_INS5_IJS1A_S1Q_EEENS5_IJS1Q_SC_EEEEEEENS4_39AutoVectorizingCopyWithAssumedAlignmentILi128EEENS4_14SM90_TMA_STOREES2A_S2C_S2C_EEEvvEEEEvNT_6ParamsE) ;  /* 0xffffff5004f87950 */ /* 0x000fea0003c3ffff */
        .weak           $__internal_2_$__cuda_sm10x_tcgen05_guardrail_trap_unallocated_columns_being_dealloced
        .type           $__internal_2_$__cuda_sm10x_tcgen05_guardrail_trap_unallocated_columns_being_dealloced,@function
        .size           $__internal_2_$__cuda_sm10x_tcgen05_guardrail_trap_unallocated_columns_being_dealloced,(.L_x_191 - $__internal_2_$__cuda_sm10x_tcgen05_guardrail_trap_unallocated_columns_being_dealloced)
$__internal_2_$__cuda_sm10x_tcgen05_guardrail_trap_unallocated_columns_being_dealloced:
[----:B------:R-:W-:Y:S05]  /*ac20*/  BPT.TRAP 0x1 ;  /* 0x000000040000795c */ /* 0x000fea0000300000 */
[----:B------:R-:W-:-:S04]  /*ac30*/  HFMA2 R3, -RZ, RZ, 0, 0 ;  /* 0x00000000ff037431 */ /* 0x000fc800000001ff */
[----:B------:R-:W-:Y:S05]  /*ac40*/  RET.REL.NODEC R2 `(_ZN7cutlass13device_kernelINS_4gemm6kernel13GemmUniversalIN4cute5tupleIJiiiiEEENS1_10collective13CollectiveMmaINS1_35MainloopSm100TmaUmmaWarpSpecializedILi4ELi2ELi4ENS5_IJNS4_1CILi2EEESB_NSA_ILi1EEEEEEEENS5_IJNSA_ILi128EEENSA_ILi256EEESF_EEENS_12float_e4m3_tENS5_IJlSC_lEEESI_SJ_NS4_8TiledMMAINS4_8MMA_AtomIJNS4_10MMA_TraitsINS4_25SM100_MMA_F8F6F4_2x1SM_SSEJSI_SI_fSF_SG_NS4_17integral_constantINS4_4UMMA5MajorELSQ_0EEESR_NSO_INSP_7ScaleInELSS_0EEEST_EEEEEENS4_6LayoutINS5_IJSC_SC_SC_EEENS5_IJNSA_ILi0EEESY_SY_EEEEENS5_IJNS4_10UnderscoreES11_S11_EEEEENS4_28SM100_TMA_2SM_LOAD_MULTICASTENS4_14ComposedLayoutINS4_7SwizzleILi3ELi4ELi3EEENS4_18smem_ptr_flag_bitsILi8EEENSW_INS5_IJNSA_ILi8EEESF_EEENS5_IJSF_SC_EEEEEEEvNS4_8identityENS4_18SM100_TMA_2SM_LOADES1E_vS1F_EENS_8epilogue10collective18CollectiveEpilogueINS1I_23Sm100TmaWarpSpecializedILi4ELi2ELi32ELb0ELb0EEEJNS5_IJNSA_ILi64EEESG_SF_EEENS5_IJNSW_IS1N_SC_EENSW_INS5_IJNSA_ILi32EEESB_EEENS5_IJSC_SF_EEEEEEEESI_SJ_SI_SJ_NS1I_6fusion15FusionCallbacksIS1M_NS1V_17LinearCombinationISI_fSI_fLNS_15FloatRoundStyleE2EEES1O_S1U_JEEENS4_5SM1004TMEM4LOAD26SM100_TMEM_LOAD_32dp32b32xENS4_13SM90_TMA_LOADENS15_INS16_ILi1ELi4ELi3EEES19_NSW_INS5_IJS1A_S1Q_EEENS5_IJS1Q_SC_EEEEEEENS4_39AutoVectorizingCopyWithAssumedAlignmentILi128EEENS4_14SM90_TMA_STOREES2A_S2C_S2C_EEEvvEEEEvNT_6ParamsE) ;  /* 0xffffff5002ec7950 */ /* 0x000fea0003c3ffff */
.L_x_190:
[----:B------:R-:W-:-:S00]  /*ac50*/  BRA `(.L_x_190) ;  /* 0xfffffffc00fc7947 */ /* 0x000fc0000383ffff */
[----:B------:R-:W-:-:S00]  /*ac60*/  NOP ;  /* 0x0000000000007918 */ /* 0x000fc00000000000 */
        /* <DEDUP_REMOVED lines=9> */
.L_x_191:


//--------------------- .nv.global.init           --------------------------
	.section	.nv.global.init,"aw",@progbits
.nv.global.init:
	.type		$str$27,@object
	.size		$str$27,($str$28 - $str$27)
$str$27:
        /*0000*/ 	.byte	0x28, 0x61, 0x64, 0x64, 0x72, 0x65, 0x73, 0x73, 0x20, 0x26, 0x20, 0x6d, 0x61, 0x73, 0x6b, 0x29
        /*0010*/ 	.byte	0x20, 0x3d, 0x3d, 0x20, 0x30, 0x00
	.type		$str$28,@object
	.size		$str$28,($str$26 - $str$28)
$str$28:
        /*0016*/ 	.byte	0x2f, 0x74, 0x6d, 0x70, 0x2f, 0x63, 0x75, 0x74, 0x6c, 0x61, 0x73, 0x73, 0x5f, 0x73, 0x77, 0x65
        /*0026*/ 	.byte	0x65, 0x70, 0x5f, 0x73, 0x72, 0x63, 0x2f, 0x69, 0x6e, 0x63, 0x6c, 0x75, 0x64, 0x65, 0x2f, 0x63
        /*0036*/ 	.byte	0x75, 0x74, 0x65, 0x2f, 0x70, 0x6f, 0x69, 0x6e, 0x74, 0x65, 0x72, 0x5f, 0x66, 0x6c, 0x61, 0x67
        /*0046*/ 	.byte	0x67, 0x65, 0x64, 0x2e, 0x68, 0x70, 0x70, 0x00
	.type		$str$26,@object
	.size		$str$26,($str$25 - $str$26)
$str$26:
        /*004e*/ 	.byte	0x2f, 0x74, 0x6d, 0x70, 0x2f, 0x63, 0x75, 0x74, 0x6c, 0x61, 0x73, 0x73, 0x5f, 0x73, 0x77, 0x65
        /*005e*/ 	.byte	0x65, 0x70, 0x5f, 0x73, 0x72, 0x63, 0x2f, 0x69, 0x6e, 0x63, 0x6c, 0x75, 0x64, 0x65, 0x2f, 0x63
        /*006e*/ 	.byte	0x75, 0x74, 0x65, 0x2f, 0x61, 0x74, 0x6f, 0x6d, 0x2f, 0x63, 0x6f, 0x70, 0x79, 0x5f, 0x74, 0x72
        /*007e*/ 	.byte	0x61, 0x69, 0x74, 0x73, 0x5f, 0x73, 0x6d, 0x31, 0x30, 0x30, 0x2e, 0x68, 0x70, 0x70, 0x00
	.type		$str$25,@object
	.size		$str$25,(__unnamed_1 - $str$25)
$str$25:
        /*008d*/ 	.byte	0x28, 0x28, 0x75, 0x69, 0x6e, 0x74, 0x33, 0x32, 0x5f, 0x74, 0x28, 0x74, 0x68, 0x72, 0x65, 0x61
        /*009d*/ 	.byte	0x64, 0x49, 0x64, 0x78, 0x2e, 0x78, 0x29, 0x20, 0x2f, 0x20, 0x33, 0x32, 0x29, 0x20, 0x25, 0x20
        /*00ad*/ 	.byte	0x34, 0x29, 0x20, 0x3d, 0x3d, 0x20, 0x28, 0x28, 0x28, 0x74, 0x6d, 0x65, 0x6d, 0x5f, 0x61, 0x64
        /*00bd*/ 	.byte	0x64, 0x72, 0x20, 0x3e, 0x3e, 0x20, 0x31, 0x36, 0x29, 0x20, 0x2f, 0x20, 0x33, 0x32, 0x29, 0x20
        /*00cd*/ 	.byte	0x25, 0x20, 0x34, 0x29, 0x00
	.type		__unnamed_1,@object
	.size		__unnamed_1,(__unnamed_2 - __unnamed_1)
__unnamed_1:
        /*00d2*/ 	.byte	0x61, 0x75, 0x74, 0x6f, 0x20, 0x63, 0x75, 0x74, 0x65, 0x3a, 0x3a, 0x61, 0x73, 0x5f, 0x70, 0x6f
        /* <DEDUP_REMOVED lines=24> */
        /*0262*/ 	.byte	0x3a, 0x3a, 0x43, 0x3c, 0x34, 0x30, 0x39, 0x36, 0x3e, 0x3e, 0x3e, 0x3e, 0x5d, 0x00
	.type		__unnamed_2,@object
	.size		__unnamed_2,(__unnamed_3 - __unnamed_2)
__unnamed_2:
        /* <DEDUP_REMOVED lines=26> */
	.type		__unnamed_3,@object
	.size		__unnamed_3,(.L_3 - __unnamed_3)
__unnamed_3:
        /* <DEDUP_REMOVED lines=40> */
        /*068e*/ 	.byte	0x74, 0x65, 0x3a, 0x3a, 0x43, 0x3c, 0x30, 0x3e, 0x3e, 0x3e, 0x3e, 0x5d, 0x00
.L_3:


//--------------------- .nv.shared._ZN7cutlass13device_kernelINS_4gemm6kernel13GemmUniversalIN4cute5tupleIJiiiiEEENS1_10collective13CollectiveMmaINS1_35MainloopSm100TmaUmmaWarpSpecializedILi4ELi2ELi4ENS5_IJNS4_1CILi2EEESB_NSA_ILi1EEEEEEEENS5_IJNSA_ILi128EEENSA_ILi256EEESF_EEENS_12float_e4m3_tENS5_IJlSC_lEEESI_SJ_NS4_8TiledMMAINS4_8MMA_AtomIJNS4_10MMA_TraitsINS4_25SM100_MMA_F8F6F4_2x1SM_SSEJSI_SI_fSF_SG_NS4_17integral_constantINS4_4UMMA5MajorELSQ_0EEESR_NSO_INSP_7ScaleInELSS_0EEEST_EEEEEENS4_6LayoutINS5_IJSC_SC_SC_EEENS5_IJNSA_ILi0EEESY_SY_EEEEENS5_IJNS4_10UnderscoreES11_S11_EEEEENS4_28SM100_TMA_2SM_LOAD_MULTICASTENS4_14ComposedLayoutINS4_7SwizzleILi3ELi4ELi3EEENS4_18smem_ptr_flag_bitsILi8EEENSW_INS5_IJNSA_ILi8EEESF_EEENS5_IJSF_SC_EEEEEEEvNS4_8identityENS4_18SM100_TMA_2SM_LOADES1E_vS1F_EENS_8epilogue10collective18CollectiveEpilogueINS1I_23Sm100TmaWarpSpecializedILi4ELi2ELi32ELb0ELb0EEEJNS5_IJNSA_ILi64EEESG_SF_EEENS5_IJNSW_IS1N_SC_EENSW_INS5_IJNSA_ILi32EEESB_EEENS5_IJSC_SF_EEEEEEEESI_SJ_SI_SJ_NS1I_6fusion15FusionCallbacksIS1M_NS1V_17LinearCombinationISI_fSI_fLNS_15FloatRoundStyleE2EEES1O_S1U_JEEENS4_5SM1004TMEM4LOAD26SM100_TMEM_LOAD_32dp32b32xENS4_13SM90_TMA_LOADENS15_INS16_ILi1ELi4ELi3EEES19_NSW_INS5_IJS1A_S1Q_EEENS5_IJS1Q_SC_EEEEEEENS4_39AutoVectorizingCopyWithAssumedAlignmentILi128EEENS4_14SM90_TMA_STOREES2A_S2C_S2C_EEEvvEEEEvNT_6ParamsE --------------------------
	.section	.nv.shared._ZN7cutlass13device_kernelINS_4gemm6kernel13GemmUniversalIN4cute5tupleIJiiiiEEENS1_10collective13CollectiveMmaINS1_35MainloopSm100TmaUmmaWarpSpecializedILi4ELi2ELi4ENS5_IJNS4_1CILi2EEESB_NSA_ILi1EEEEEEEENS5_IJNSA_ILi128EEENSA_ILi256EEESF_EEENS_12float_e4m3_tENS5_IJlSC_lEEESI_SJ_NS4_8TiledMMAINS4_8MMA_AtomIJNS4_10MMA_TraitsINS4_25SM100_MMA_F8F6F4_2x1SM_SSEJSI_SI_fSF_SG_NS4_17integral_constantINS4_4UMMA5MajorELSQ_0EEESR_NSO_INSP_7ScaleInELSS_0EEEST_EEEEEENS4_6LayoutINS5_IJSC_SC_SC_EEENS5_IJNSA_ILi0EEESY_SY_EEEEENS5_IJNS4_10UnderscoreES11_S11_EEEEENS4_28SM100_TMA_2SM_LOAD_MULTICASTENS4_14ComposedLayoutINS4_7SwizzleILi3ELi4ELi3EEENS4_18smem_ptr_flag_bitsILi8EEENSW_INS5_IJNSA_ILi8EEESF_EEENS5_IJSF_SC_EEEEEEEvNS4_8identityENS4_18SM100_TMA_2SM_LOADES1E_vS1F_EENS_8epilogue10collective18CollectiveEpilogueINS1I_23Sm100TmaWarpSpecializedILi4ELi2ELi32ELb0ELb0EEEJNS5_IJNSA_ILi64EEESG_SF_EEENS5_IJNSW_IS1N_SC_EENSW_INS5_IJNSA_ILi32EEESB_EEENS5_IJSC_SF_EEEEEEEESI_SJ_SI_SJ_NS1I_6fusion15FusionCallbacksIS1M_NS1V_17LinearCombinationISI_fSI_fLNS_15FloatRoundStyleE2EEES1O_S1U_JEEENS4_5SM1004TMEM4LOAD26SM100_TMEM_LOAD_32dp32b32xENS4_13SM90_TMA_LOADENS15_INS16_ILi1ELi4ELi3EEES19_NSW_INS5_IJS1A_S1Q_EEENS5_IJS1Q_SC_EEEEEEENS4_39AutoVectorizingCopyWithAssumedAlignmentILi128EEENS4_14SM90_TMA_STOREES2A_S2C_S2C_EEEvvEEEEvNT_6ParamsE,"aw",@nobits
	.sectionflags	@""
	.align	16
	.zero		1024


//--------------------- .nv.shared.reserved.0     --------------------------
	.section	.nv.shared.reserved.0,"aw",@nobits
	.weak		__nv_reservedSMEM_offset_0_alias
	.size		__nv_reservedSMEM_offset_0_alias, 0, 64
	.other		__nv_reservedSMEM_offset_0_alias,@"STO_CUDA_RESERVED_SHARED STV_DEFAULT"
__nv_reservedSMEM_offset_0_alias:
	.zero		0
.nv.shared.reserved.0:
	.zero		64
	.weak		__nv_reservedSMEM_tcgen05_partition
	.type		__nv_reservedSMEM_tcgen05_partition,@object
	.size		__nv_reservedSMEM_tcgen05_partition,(.L_0 - __nv_reservedSMEM_tcgen05_partition)
__nv_reservedSMEM_tcgen05_partition:
	.zero		32
.L_0:


//--------------------- .nv.global                --------------------------
	.section	.nv.global,"aw",@nobits
.nv.global:
	.type		_ZN39_INTERNAL_b1064285_4_k_cu_738f065a_86354cute1_E,@object
	.size		_ZN39_INTERNAL_b1064285_4_k_cu_738f065a_86354cute1_E,(_ZN39_INTERNAL_b1064285_4_k_cu_738f065a_86354cuda3std3__45__cpo6cbeginE - _ZN39_INTERNAL_b1064285_4_k_cu_738f065a_86354cute1_E)
_ZN39_INTERNAL_b1064285_4_k_cu_738f065a_86354cute1_E:
	.zero		1
	.type		_ZN39_INTERNAL_b1064285_4_k_cu_738f065a_86354cuda3std3__45__cpo6cbeginE,@object
	.size		_ZN39_INTERNAL_b1064285_4_k_cu_738f065a_86354cuda3std3__45__cpo6cbeginE,(_ZN39_INTERNAL_b1064285_4_k_cu_738f065a_86354cuda3std3__48in_placeE - _ZN39_INTERNAL_b1064285_4_k_cu_738f065a_86354cuda3std3__45__cpo6cbeginE)
_ZN39_INTERNAL_b1064285_4_k_cu_738f065a_86354cuda3std3__45__cpo6cbeginE:
	.zero		1
	.type		_ZN39_INTERNAL_b1064285_4_k_cu_738f065a_86354cuda3std3__48in_placeE,@object
	.size		_ZN39_INTERNAL_b1064285_4_k_cu_738f065a_86354cuda3std3__48in_placeE,(_ZN39_INTERNAL_b1064285_4_k_cu_738f065a_86354cuda3std6ranges3__45__cpo9iter_moveE - _ZN39_INTERNAL_b1064285_4_k_cu_738f065a_86354cuda3std3__48in_placeE)
_ZN39_INTERNAL_b1064285_4_k_cu_738f065a_86354cuda3std3__48in_placeE:
	.zero		1
	.type		_ZN39_INTERNAL_b1064285_4_k_cu_738f065a_86354cuda3std6ranges3__45__cpo9iter_moveE,@object
	.size		_ZN39_INTERNAL_b1064285_4_k_cu_738f065a_86354cuda3std6ranges3__45__cpo9iter_moveE,(_ZN39_INTERNAL_b1064285_4_k_cu_738f065a_86354cuda3std3__45__cpo5beginE - _ZN39_INTERNAL_b1064285_4_k_cu_738f065a_86354cuda3std6ranges3__45__cpo9iter_moveE)
_ZN39_INTERNAL_b1064285_4_k_cu_738f065a_86354cuda3std6ranges3__45__cpo9iter_moveE:
	.zero		1
	.type		_ZN39_INTERNAL_b1064285_4_k_cu_738f065a_86354cuda3std3__45__cpo5beginE,@object
	.size		_ZN39_INTERNAL_b1064285_4_k_cu_738f065a_86354cuda3std3__45__cpo5beginE,(_ZN39_INTERNAL_b1064285_4_k_cu_738f065a_86354cuda3std3__441_GLOBAL__N__b1064285_4_k_cu_738f065a_86356ignoreE - _ZN39_INTERNAL_b1064285_4_k_cu_738f065a_86354cuda3std3__45__cpo5beginE)
_ZN39_INTERNAL_b1064285_4_k_cu_738f065a_86354cuda3std3__45__cpo5beginE:
	.zero		1
	.type		_ZN39_INTERNAL_b1064285_4_k_cu_738f065a_86354cuda3std3__441_GLOBAL__N__b1064285_4_k_cu_738f065a_86356ignoreE,@object
	.size		_ZN39_INTERNAL_b1064285_4_k_cu_738f065a_86354cuda3std3__441_GLOBAL__N__b1064285_4_k_cu_738f065a_86356ignoreE,(_ZN39_INTERNAL_b1064285_4_k_cu_738f065a_86354cute7productE - _ZN39_INTERNAL_b1064285_4_k_cu_738f065a_86354cuda3std3__441_GLOBAL__N__b1064285_4_k_cu_738f065a_86356ignoreE)
_ZN39_INTERNAL_b1064285_4_k_cu_738f065a_86354cuda3std3__441_GLOBAL__N__b1064285_4_k_cu_738f065a_86356ignoreE:
	.zero		1
	.type		_ZN39_INTERNAL_b1064285_4_k_cu_738f065a_86354cute7productE,@object
	.size		_ZN39_INTERNAL_b1064285_4_k_cu_738f065a_86354cute7productE,(_ZN39_INTERNAL_b1064285_4_k_cu_738f065a_86354cuda3std3__45__cpo3endE - _ZN39_INTERNAL_b1064285_4_k_cu_738f065a_86354cute7productE)
_ZN39_INTERNAL_b1064285_4_k_cu_738f065a_86354cute7productE:
	.zero		1
	.type		_ZN39_INTERNAL_b1064285_4_k_cu_738f065a_86354cuda3std3__45__cpo3endE,@object
	.size		_ZN39_INTERNAL_b1064285_4_k_cu_738f065a_86354cuda3std3__45__cpo3endE,(_ZN39_INTERNAL_b1064285_4_k_cu_738f065a_86354cuda3std3__419piecewise_constructE - _ZN39_INTERNAL_b1064285_4_k_cu_738f065a_86354cuda3std3__45__cpo3endE)
_ZN39_INTERNAL_b1064285_4_k_cu_738f065a_86354cuda3std3__45__cpo3endE:
	.zero		1
	.type		_ZN39_INTERNAL_b1064285_4_k_cu_738f065a_86354cuda3std3__419piecewise_constructE,@object
	.size		_ZN39_INTERNAL_b1064285_4_k_cu_738f065a_86354cuda3std3__419piecewise_constructE,(_ZN39_INTERNAL_b1064285_4_k_cu_738f065a_86354cuda3std3__45__cpo4cendE - _ZN39_INTERNAL_b1064285_4_k_cu_738f065a_86354cuda3std3__419piecewise_constructE)
_ZN39_INTERNAL_b1064285_4_k_cu_738f065a_86354cuda3std3__419piecewise_constructE:
	.zero		1
	.type		_ZN39_INTERNAL_b1064285_4_k_cu_738f065a_86354cuda3std3__45__cpo4cendE,@object
	.size		_ZN39_INTERNAL_b1064285_4_k_cu_738f065a_86354cuda3std3__45__cpo4cendE,(_ZN39_INTERNAL_b1064285_4_k_cu_738f065a_86354cuda3std6ranges3__45__cpo4swapE - _ZN39_INTERNAL_b1064285_4_k_cu_738f065a_86354cuda3std3__45__cpo4cendE)
_ZN39_INTERNAL_b1064285_4_k_cu_738f065a_86354cuda3std3__45__cpo4cendE:
	.zero		1
	.type		_ZN39_INTERNAL_b1064285_4_k_cu_738f065a_86354cuda3std6ranges3__45__cpo4swapE,@object
	.size		_ZN39_INTERNAL_b1064285_4_k_cu_738f065a_86354cuda3std6ranges3__45__cpo4swapE,(.L_11 - _ZN39_INTERNAL_b1064285_4_k_cu_738f065a_86354cuda3std6ranges3__45__cpo4swapE)
_ZN39_INTERNAL_b1064285_4_k_cu_738f065a_86354cuda3std6ranges3__45__cpo4swapE:
	.zero		1
.L_11:


//--------------------- .nv.constant0._ZN7cutlass13device_kernelINS_4gemm6kernel13GemmUniversalIN4cute5tupleIJiiiiEEENS1_10collective13CollectiveMmaINS1_35MainloopSm100TmaUmmaWarpSpecializedILi4ELi2ELi4ENS5_IJNS4_1CILi2EEESB_NSA_ILi1EEEEEEEENS5_IJNSA_ILi128EEENSA_ILi256EEESF_EEENS_12float_e4m3_tENS5_IJlSC_lEEESI_SJ_NS4_8TiledMMAINS4_8MMA_AtomIJNS4_10MMA_TraitsINS4_25SM100_MMA_F8F6F4_2x1SM_SSEJSI_SI_fSF_SG_NS4_17integral_constantINS4_4UMMA5MajorELSQ_0EEESR_NSO_INSP_7ScaleInELSS_0EEEST_EEEEEENS4_6LayoutINS5_IJSC_SC_SC_EEENS5_IJNSA_ILi0EEESY_SY_EEEEENS5_IJNS4_10UnderscoreES11_S11_EEEEENS4_28SM100_TMA_2SM_LOAD_MULTICASTENS4_14ComposedLayoutINS4_7SwizzleILi3ELi4ELi3EEENS4_18smem_ptr_flag_bitsILi8EEENSW_INS5_IJNSA_ILi8EEESF_EEENS5_IJSF_SC_EEEEEEEvNS4_8identityENS4_18SM100_TMA_2SM_LOADES1E_vS1F_EENS_8epilogue10collective18CollectiveEpilogueINS1I_23Sm100TmaWarpSpecializedILi4ELi2ELi32ELb0ELb0EEEJNS5_IJNSA_ILi64EEESG_SF_EEENS5_IJNSW_IS1N_SC_EENSW_INS5_IJNSA_ILi32EEESB_EEENS5_IJSC_SF_EEEEEEEESI_SJ_SI_SJ_NS1I_6fusion15FusionCallbacksIS1M_NS1V_17LinearCombinationISI_fSI_fLNS_15FloatRoundStyleE2EEES1O_S1U_JEEENS4_5SM1004TMEM4LOAD26SM100_TMEM_LOAD_32dp32b32xENS4_13SM90_TMA_LOADENS15_INS16_ILi1ELi4ELi3EEES19_NSW_INS5_IJS1A_S1Q_EEENS5_IJS1Q_SC_EEEEEEENS4_39AutoVectorizingCopyWithAssumedAlignmentILi128EEENS4_14SM90_TMA_STOREES2A_S2C_S2C_EEEvvEEEEvNT_6ParamsE --------------------------
	.section	.nv.constant0._ZN7cutlass13device_kernelINS_4gemm6kernel13GemmUniversalIN4cute5tupleIJiiiiEEENS1_10collective13CollectiveMmaINS1_35MainloopSm100TmaUmmaWarpSpecializedILi4ELi2ELi4ENS5_IJNS4_1CILi2EEESB_NSA_ILi1EEEEEEEENS5_IJNSA_ILi128EEENSA_ILi256EEESF_EEENS_12float_e4m3_tENS5_IJlSC_lEEESI_SJ_NS4_8TiledMMAINS4_8MMA_AtomIJNS4_10MMA_TraitsINS4_25SM100_MMA_F8F6F4_2x1SM_SSEJSI_SI_fSF_SG_NS4_17integral_constantINS4_4UMMA5MajorELSQ_0EEESR_NSO_INSP_7ScaleInELSS_0EEEST_EEEEEENS4_6LayoutINS5_IJSC_SC_SC_EEENS5_IJNSA_ILi0EEESY_SY_EEEEENS5_IJNS4_10UnderscoreES11_S11_EEEEENS4_28SM100_TMA_2SM_LOAD_MULTICASTENS4_14ComposedLayoutINS4_7SwizzleILi3ELi4ELi3EEENS4_18smem_ptr_flag_bitsILi8EEENSW_INS5_IJNSA_ILi8EEESF_EEENS5_IJSF_SC_EEEEEEEvNS4_8identityENS4_18SM100_TMA_2SM_LOADES1E_vS1F_EENS_8epilogue10collective18CollectiveEpilogueINS1I_23Sm100TmaWarpSpecializedILi4ELi2ELi32ELb0ELb0EEEJNS5_IJNSA_ILi64EEESG_SF_EEENS5_IJNSW_IS1N_SC_EENSW_INS5_IJNSA_ILi32EEESB_EEENS5_IJSC_SF_EEEEEEEESI_SJ_SI_SJ_NS1I_6fusion15FusionCallbacksIS1M_NS1V_17LinearCombinationISI_fSI_fLNS_15FloatRoundStyleE2EEES1O_S1U_JEEENS4_5SM1004TMEM4LOAD26SM100_TMEM_LOAD_32dp32b32xENS4_13SM90_TMA_LOADENS15_INS16_ILi1ELi4ELi3EEES19_NSW_INS5_IJS1A_S1Q_EEENS5_IJS1Q_SC_EEEEEEENS4_39AutoVectorizingCopyWithAssumedAlignmentILi128EEENS4_14SM90_TMA_STOREES2A_S2C_S2C_EEEvvEEEEvNT_6ParamsE,"a",@progbits
	.sectionflags	@""
	.align	4
.nv.constant0._ZN7cutlass13device_kernelINS_4gemm6kernel13GemmUniversalIN4cute5tupleIJiiiiEEENS1_10collective13CollectiveMmaINS1_35MainloopSm100TmaUmmaWarpSpecializedILi4ELi2ELi4ENS5_IJNS4_1CILi2EEESB_NSA_ILi1EEEEEEEENS5_IJNSA_ILi128EEENSA_ILi256EEESF_EEENS_12float_e4m3_tENS5_IJlSC_lEEESI_SJ_NS4_8TiledMMAINS4_8MMA_AtomIJNS4_10MMA_TraitsINS4_25SM100_MMA_F8F6F4_2x1SM_SSEJSI_SI_fSF_SG_NS4_17integral_constantINS4_4UMMA5MajorELSQ_0EEESR_NSO_INSP_7ScaleInELSS_0EEEST_EEEEEENS4_6LayoutINS5_IJSC_SC_SC_EEENS5_IJNSA_ILi0EEESY_SY_EEEEENS5_IJNS4_10UnderscoreES11_S11_EEEEENS4_28SM100_TMA_2SM_LOAD_MULTICASTENS4_14ComposedLayoutINS4_7SwizzleILi3ELi4ELi3EEENS4_18smem_ptr_flag_bitsILi8EEENSW_INS5_IJNSA_ILi8EEESF_EEENS5_IJSF_SC_EEEEEEEvNS4_8identityENS4_18SM100_TMA_2SM_LOADES1E_vS1F_EENS_8epilogue10collective18CollectiveEpilogueINS1I_23Sm100TmaWarpSpecializedILi4ELi2ELi32ELb0ELb0EEEJNS5_IJNSA_ILi64EEESG_SF_EEENS5_IJNSW_IS1N_SC_EENSW_INS5_IJNSA_ILi32EEESB_EEENS5_IJSC_SF_EEEEEEEESI_SJ_SI_SJ_NS1I_6fusion15FusionCallbacksIS1M_NS1V_17LinearCombinationISI_fSI_fLNS_15FloatRoundStyleE2EEES1O_S1U_JEEENS4_5SM1004TMEM4LOAD26SM100_TMEM_LOAD_32dp32b32xENS4_13SM90_TMA_LOADENS15_INS16_ILi1ELi4ELi3EEES19_NSW_INS5_IJS1A_S1Q_EEENS5_IJS1Q_SC_EEEEEEENS4_39AutoVectorizingCopyWithAssumedAlignmentILi128EEENS4_14SM90_TMA_STOREES2A_S2C_S2C_EEEvvEEEEvNT_6ParamsE:
	.zero		2944


//--------------------- SYMBOLS --------------------------

	.type		.nv.reservedSmem.offset0,@object
	.size		.nv.reservedSmem.offset0,0x4
	.type		.nv.reservedSmem.cap,@object
	.size		.nv.reservedSmem.cap,0x4
	.type		__assertfail,@function
